//
// Generated by NVIDIA NVVM Compiler
//
// Compiler Build ID: CL-36424714
// Cuda compilation tools, release 13.0, V13.0.88
// Based on NVVM 20.0.0
//

.version 9.0
.target sm_100
.address_size 64

	// .globl	_Z16initRandomStatesP17curandStateXORWOWm
.global .align 4 .b8 precalc_xorwow_matrix[102400];
.global .align 4 .b8 precalc_xorwow_offset_matrix[102400];
.global .align 4 .b8 mrg32k3aM1[2304];
.global .align 4 .b8 mrg32k3aM2[2304];
.global .align 4 .b8 mrg32k3aM1SubSeq[2016];
.global .align 4 .b8 mrg32k3aM2SubSeq[2016];
.global .align 4 .b8 mrg32k3aM1Seq[2304];
.global .align 4 .b8 mrg32k3aM2Seq[2304];
.const .align 8 .b8 __cr_lgamma_table[72];

.visible .entry _Z16initRandomStatesP17curandStateXORWOWm(
	.param .u64 .ptr .align 1 _Z16initRandomStatesP17curandStateXORWOWm_param_0,
	.param .u64 _Z16initRandomStatesP17curandStateXORWOWm_param_1
)
{
	.reg .pred 	%p<24>;
	.reg .b32 	%r<413>;
	.reg .b64 	%rd<19>;

	ld.param.u64 	%rd8, [_Z16initRandomStatesP17curandStateXORWOWm_param_0];
	ld.param.u64 	%rd9, [_Z16initRandomStatesP17curandStateXORWOWm_param_1];
	cvta.to.global.u64 	%rd10, %rd8;
	mov.u32 	%r182, %ctaid.x;
	mov.u32 	%r183, %ntid.x;
	mov.u32 	%r184, %tid.x;
	mad.lo.s32 	%r185, %r182, %r183, %r184;
	cvt.s64.s32 	%rd18, %r185;
	mul.wide.s32 	%rd11, %r185, 48;
	add.s64 	%rd2, %rd10, %rd11;
	cvt.u32.u64 	%r186, %rd9;
	xor.b32  	%r187, %r186, -1429050551;
	mul.lo.s32 	%r188, %r187, 1099087573;
	{ .reg .b32 tmp; mov.b64 {tmp, %r189}, %rd9; }
	xor.b32  	%r190, %r189, -136515619;
	mul.lo.s32 	%r191, %r190, -1703105765;
	add.s32 	%r192, %r188, %r191;
	add.s32 	%r193, %r192, 6615241;
	add.s32 	%r194, %r188, 123456789;
	st.global.v2.u32 	[%rd2], {%r193, %r194};
	xor.b32  	%r195, %r188, 362436069;
	add.s32 	%r196, %r191, 521288629;
	st.global.v2.u32 	[%rd2+8], {%r195, %r196};
	xor.b32  	%r197, %r191, 88675123;
	add.s32 	%r198, %r188, 5783321;
	st.global.v2.u32 	[%rd2+16], {%r197, %r198};
	setp.eq.s32 	%p1, %r185, 0;
	@%p1 bra 	$L__BB0_42;
	mov.b32 	%r319, 0;
$L__BB0_2:
	and.b64  	%rd4, %rd18, 3;
	setp.eq.s64 	%p2, %rd4, 0;
	@%p2 bra 	$L__BB0_41;
	mul.wide.u32 	%rd12, %r319, 3200;
	mov.u64 	%rd13, precalc_xorwow_matrix;
	add.s64 	%rd5, %rd13, %rd12;
	cvt.u32.u64 	%r2, %rd4;
	mov.b32 	%r320, 0;
$L__BB0_4:
	mov.b32 	%r333, 0;
	mov.u32 	%r334, %r333;
	mov.u32 	%r335, %r333;
	mov.u32 	%r336, %r333;
	mov.u32 	%r337, %r333;
	mov.u32 	%r326, %r333;
$L__BB0_5:
	mul.wide.u32 	%rd14, %r326, 4;
	add.s64 	%rd15, %rd2, %rd14;
	ld.global.u32 	%r10, [%rd15+4];
	shl.b32 	%r11, %r326, 5;
	mov.b32 	%r332, 0;
$L__BB0_6:
	.pragma "nounroll";
	shr.u32 	%r203, %r10, %r332;
	and.b32  	%r204, %r203, 1;
	setp.eq.b32 	%p3, %r204, 1;
	not.pred 	%p4, %p3;
	add.s32 	%r205, %r11, %r332;
	mul.lo.s32 	%r206, %r205, 5;
	mul.wide.u32 	%rd16, %r206, 4;
	add.s64 	%rd6, %rd5, %rd16;
	@%p4 bra 	$L__BB0_8;
	ld.global.u32 	%r207, [%rd6];
	xor.b32  	%r337, %r337, %r207;
	ld.global.u32 	%r208, [%rd6+4];
	xor.b32  	%r336, %r336, %r208;
	ld.global.u32 	%r209, [%rd6+8];
	xor.b32  	%r335, %r335, %r209;
	ld.global.u32 	%r210, [%rd6+12];
	xor.b32  	%r334, %r334, %r210;
	ld.global.u32 	%r211, [%rd6+16];
	xor.b32  	%r333, %r333, %r211;
$L__BB0_8:
	and.b32  	%r213, %r203, 2;
	setp.eq.s32 	%p5, %r213, 0;
	@%p5 bra 	$L__BB0_10;
	ld.global.u32 	%r214, [%rd6+20];
	xor.b32  	%r337, %r337, %r214;
	ld.global.u32 	%r215, [%rd6+24];
	xor.b32  	%r336, %r336, %r215;
	ld.global.u32 	%r216, [%rd6+28];
	xor.b32  	%r335, %r335, %r216;
	ld.global.u32 	%r217, [%rd6+32];
	xor.b32  	%r334, %r334, %r217;
	ld.global.u32 	%r218, [%rd6+36];
	xor.b32  	%r333, %r333, %r218;
$L__BB0_10:
	and.b32  	%r220, %r203, 4;
	setp.eq.s32 	%p6, %r220, 0;
	@%p6 bra 	$L__BB0_12;
	ld.global.u32 	%r221, [%rd6+40];
	xor.b32  	%r337, %r337, %r221;
	ld.global.u32 	%r222, [%rd6+44];
	xor.b32  	%r336, %r336, %r222;
	ld.global.u32 	%r223, [%rd6+48];
	xor.b32  	%r335, %r335, %r223;
	ld.global.u32 	%r224, [%rd6+52];
	xor.b32  	%r334, %r334, %r224;
	ld.global.u32 	%r225, [%rd6+56];
	xor.b32  	%r333, %r333, %r225;
$L__BB0_12:
	and.b32  	%r227, %r203, 8;
	setp.eq.s32 	%p7, %r227, 0;
	@%p7 bra 	$L__BB0_14;
	ld.global.u32 	%r228, [%rd6+60];
	xor.b32  	%r337, %r337, %r228;
	ld.global.u32 	%r229, [%rd6+64];
	xor.b32  	%r336, %r336, %r229;
	ld.global.u32 	%r230, [%rd6+68];
	xor.b32  	%r335, %r335, %r230;
	ld.global.u32 	%r231, [%rd6+72];
	xor.b32  	%r334, %r334, %r231;
	ld.global.u32 	%r232, [%rd6+76];
	xor.b32  	%r333, %r333, %r232;
$L__BB0_14:
	and.b32  	%r234, %r203, 16;
	setp.eq.s32 	%p8, %r234, 0;
	@%p8 bra 	$L__BB0_16;
	ld.global.u32 	%r235, [%rd6+80];
	xor.b32  	%r337, %r337, %r235;
	ld.global.u32 	%r236, [%rd6+84];
	xor.b32  	%r336, %r336, %r236;
	ld.global.u32 	%r237, [%rd6+88];
	xor.b32  	%r335, %r335, %r237;
	ld.global.u32 	%r238, [%rd6+92];
	xor.b32  	%r334, %r334, %r238;
	ld.global.u32 	%r239, [%rd6+96];
	xor.b32  	%r333, %r333, %r239;
$L__BB0_16:
	and.b32  	%r241, %r203, 32;
	setp.eq.s32 	%p9, %r241, 0;
	@%p9 bra 	$L__BB0_18;
	ld.global.u32 	%r242, [%rd6+100];
	xor.b32  	%r337, %r337, %r242;
	ld.global.u32 	%r243, [%rd6+104];
	xor.b32  	%r336, %r336, %r243;
	ld.global.u32 	%r244, [%rd6+108];
	xor.b32  	%r335, %r335, %r244;
	ld.global.u32 	%r245, [%rd6+112];
	xor.b32  	%r334, %r334, %r245;
	ld.global.u32 	%r246, [%rd6+116];
	xor.b32  	%r333, %r333, %r246;
$L__BB0_18:
	and.b32  	%r248, %r203, 64;
	setp.eq.s32 	%p10, %r248, 0;
	@%p10 bra 	$L__BB0_20;
	ld.global.u32 	%r249, [%rd6+120];
	xor.b32  	%r337, %r337, %r249;
	ld.global.u32 	%r250, [%rd6+124];
	xor.b32  	%r336, %r336, %r250;
	ld.global.u32 	%r251, [%rd6+128];
	xor.b32  	%r335, %r335, %r251;
	ld.global.u32 	%r252, [%rd6+132];
	xor.b32  	%r334, %r334, %r252;
	ld.global.u32 	%r253, [%rd6+136];
	xor.b32  	%r333, %r333, %r253;
$L__BB0_20:
	and.b32  	%r255, %r203, 128;
	setp.eq.s32 	%p11, %r255, 0;
	@%p11 bra 	$L__BB0_22;
	ld.global.u32 	%r256, [%rd6+140];
	xor.b32  	%r337, %r337, %r256;
	ld.global.u32 	%r257, [%rd6+144];
	xor.b32  	%r336, %r336, %r257;
	ld.global.u32 	%r258, [%rd6+148];
	xor.b32  	%r335, %r335, %r258;
	ld.global.u32 	%r259, [%rd6+152];
	xor.b32  	%r334, %r334, %r259;
	ld.global.u32 	%r260, [%rd6+156];
	xor.b32  	%r333, %r333, %r260;
$L__BB0_22:
	and.b32  	%r262, %r203, 256;
	setp.eq.s32 	%p12, %r262, 0;
	@%p12 bra 	$L__BB0_24;
	ld.global.u32 	%r263, [%rd6+160];
	xor.b32  	%r337, %r337, %r263;
	ld.global.u32 	%r264, [%rd6+164];
	xor.b32  	%r336, %r336, %r264;
	ld.global.u32 	%r265, [%rd6+168];
	xor.b32  	%r335, %r335, %r265;
	ld.global.u32 	%r266, [%rd6+172];
	xor.b32  	%r334, %r334, %r266;
	ld.global.u32 	%r267, [%rd6+176];
	xor.b32  	%r333, %r333, %r267;
$L__BB0_24:
	and.b32  	%r269, %r203, 512;
	setp.eq.s32 	%p13, %r269, 0;
	@%p13 bra 	$L__BB0_26;
	ld.global.u32 	%r270, [%rd6+180];
	xor.b32  	%r337, %r337, %r270;
	ld.global.u32 	%r271, [%rd6+184];
	xor.b32  	%r336, %r336, %r271;
	ld.global.u32 	%r272, [%rd6+188];
	xor.b32  	%r335, %r335, %r272;
	ld.global.u32 	%r273, [%rd6+192];
	xor.b32  	%r334, %r334, %r273;
	ld.global.u32 	%r274, [%rd6+196];
	xor.b32  	%r333, %r333, %r274;
$L__BB0_26:
	and.b32  	%r276, %r203, 1024;
	setp.eq.s32 	%p14, %r276, 0;
	@%p14 bra 	$L__BB0_28;
	ld.global.u32 	%r277, [%rd6+200];
	xor.b32  	%r337, %r337, %r277;
	ld.global.u32 	%r278, [%rd6+204];
	xor.b32  	%r336, %r336, %r278;
	ld.global.u32 	%r279, [%rd6+208];
	xor.b32  	%r335, %r335, %r279;
	ld.global.u32 	%r280, [%rd6+212];
	xor.b32  	%r334, %r334, %r280;
	ld.global.u32 	%r281, [%rd6+216];
	xor.b32  	%r333, %r333, %r281;
$L__BB0_28:
	and.b32  	%r283, %r203, 2048;
	setp.eq.s32 	%p15, %r283, 0;
	@%p15 bra 	$L__BB0_30;
	ld.global.u32 	%r284, [%rd6+220];
	xor.b32  	%r337, %r337, %r284;
	ld.global.u32 	%r285, [%rd6+224];
	xor.b32  	%r336, %r336, %r285;
	ld.global.u32 	%r286, [%rd6+228];
	xor.b32  	%r335, %r335, %r286;
	ld.global.u32 	%r287, [%rd6+232];
	xor.b32  	%r334, %r334, %r287;
	ld.global.u32 	%r288, [%rd6+236];
	xor.b32  	%r333, %r333, %r288;
$L__BB0_30:
	and.b32  	%r290, %r203, 4096;
	setp.eq.s32 	%p16, %r290, 0;
	@%p16 bra 	$L__BB0_32;
	ld.global.u32 	%r291, [%rd6+240];
	xor.b32  	%r337, %r337, %r291;
	ld.global.u32 	%r292, [%rd6+244];
	xor.b32  	%r336, %r336, %r292;
	ld.global.u32 	%r293, [%rd6+248];
	xor.b32  	%r335, %r335, %r293;
	ld.global.u32 	%r294, [%rd6+252];
	xor.b32  	%r334, %r334, %r294;
	ld.global.u32 	%r295, [%rd6+256];
	xor.b32  	%r333, %r333, %r295;
$L__BB0_32:
	and.b32  	%r297, %r203, 8192;
	setp.eq.s32 	%p17, %r297, 0;
	@%p17 bra 	$L__BB0_34;
	ld.global.u32 	%r298, [%rd6+260];
	xor.b32  	%r337, %r337, %r298;
	ld.global.u32 	%r299, [%rd6+264];
	xor.b32  	%r336, %r336, %r299;
	ld.global.u32 	%r300, [%rd6+268];
	xor.b32  	%r335, %r335, %r300;
	ld.global.u32 	%r301, [%rd6+272];
	xor.b32  	%r334, %r334, %r301;
	ld.global.u32 	%r302, [%rd6+276];
	xor.b32  	%r333, %r333, %r302;
$L__BB0_34:
	and.b32  	%r304, %r203, 16384;
	setp.eq.s32 	%p18, %r304, 0;
	@%p18 bra 	$L__BB0_36;
	ld.global.u32 	%r305, [%rd6+280];
	xor.b32  	%r337, %r337, %r305;
	ld.global.u32 	%r306, [%rd6+284];
	xor.b32  	%r336, %r336, %r306;
	ld.global.u32 	%r307, [%rd6+288];
	xor.b32  	%r335, %r335, %r307;
	ld.global.u32 	%r308, [%rd6+292];
	xor.b32  	%r334, %r334, %r308;
	ld.global.u32 	%r309, [%rd6+296];
	xor.b32  	%r333, %r333, %r309;
$L__BB0_36:
	and.b32  	%r311, %r203, 32768;
	setp.eq.s32 	%p19, %r311, 0;
	@%p19 bra 	$L__BB0_38;
	ld.global.u32 	%r312, [%rd6+300];
	xor.b32  	%r337, %r337, %r312;
	ld.global.u32 	%r313, [%rd6+304];
	xor.b32  	%r336, %r336, %r313;
	ld.global.u32 	%r314, [%rd6+308];
	xor.b32  	%r335, %r335, %r314;
	ld.global.u32 	%r315, [%rd6+312];
	xor.b32  	%r334, %r334, %r315;
	ld.global.u32 	%r316, [%rd6+316];
	xor.b32  	%r333, %r333, %r316;
$L__BB0_38:
	add.s32 	%r332, %r332, 16;
	setp.ne.s32 	%p20, %r332, 32;
	@%p20 bra 	$L__BB0_6;
	mad.lo.s32 	%r317, %r326, -31, %r11;
	add.s32 	%r326, %r317, 1;
	setp.ne.s32 	%p21, %r326, 5;
	@%p21 bra 	$L__BB0_5;
	st.global.u32 	[%rd2+4], %r337;
	st.global.u32 	[%rd2+8], %r336;
	st.global.u32 	[%rd2+12], %r335;
	st.global.u32 	[%rd2+16], %r334;
	st.global.u32 	[%rd2+20], %r333;
	add.s32 	%r320, %r320, 1;
	setp.lt.u32 	%p22, %r320, %r2;
	@%p22 bra 	$L__BB0_4;
$L__BB0_41:
	shr.u64 	%rd7, %rd18, 2;
	add.s32 	%r319, %r319, 1;
	setp.gt.u64 	%p23, %rd18, 3;
	mov.u64 	%rd18, %rd7;
	@%p23 bra 	$L__BB0_2;
$L__BB0_42:
	mov.b32 	%r318, 0;
	st.global.v2.u32 	[%rd2+24], {%r318, %r318};
	st.global.u32 	[%rd2+32], %r318;
	mov.b64 	%rd17, 0;
	st.global.u64 	[%rd2+40], %rd17;
	ret;

}
	// .globl	_Z12samplePointsP5PointP17curandStateXORWOWiS_S_
.visible .entry _Z12samplePointsP5PointP17curandStateXORWOWiS_S_(
	.param .u64 .ptr .align 1 _Z12samplePointsP5PointP17curandStateXORWOWiS_S__param_0,
	.param .u64 .ptr .align 1 _Z12samplePointsP5PointP17curandStateXORWOWiS_S__param_1,
	.param .u32 _Z12samplePointsP5PointP17curandStateXORWOWiS_S__param_2,
	.param .align 4 .b8 _Z12samplePointsP5PointP17curandStateXORWOWiS_S__param_3[12],
	.param .align 4 .b8 _Z12samplePointsP5PointP17curandStateXORWOWiS_S__param_4[12]
)
{
	.reg .pred 	%p<2>;
	.reg .b32 	%r<38>;
	.reg .b32 	%f<13>;
	.reg .b64 	%rd<9>;

	ld.param.f32 	%f4, [_Z12samplePointsP5PointP17curandStateXORWOWiS_S__param_4+4];
	ld.param.f32 	%f3, [_Z12samplePointsP5PointP17curandStateXORWOWiS_S__param_4];
	ld.param.f32 	%f2, [_Z12samplePointsP5PointP17curandStateXORWOWiS_S__param_3+4];
	ld.param.f32 	%f1, [_Z12samplePointsP5PointP17curandStateXORWOWiS_S__param_3];
	ld.param.u64 	%rd1, [_Z12samplePointsP5PointP17curandStateXORWOWiS_S__param_0];
	ld.param.u64 	%rd2, [_Z12samplePointsP5PointP17curandStateXORWOWiS_S__param_1];
	ld.param.u32 	%r4, [_Z12samplePointsP5PointP17curandStateXORWOWiS_S__param_2];
	mov.u32 	%r5, %ctaid.x;
	mov.u32 	%r6, %ntid.x;
	mov.u32 	%r7, %tid.x;
	mad.lo.s32 	%r1, %r5, %r6, %r7;
	setp.ge.s32 	%p1, %r1, %r4;
	@%p1 bra 	$L__BB1_2;
	cvta.to.global.u64 	%rd3, %rd2;
	cvta.to.global.u64 	%rd4, %rd1;
	mul.wide.s32 	%rd5, %r1, 48;
	add.s64 	%rd6, %rd3, %rd5;
	mul.wide.s32 	%rd7, %r1, 12;
	add.s64 	%rd8, %rd4, %rd7;
	ld.global.v2.u32 	{%r8, %r9}, [%rd6];
	shr.u32 	%r10, %r9, 2;
	xor.b32  	%r11, %r10, %r9;
	ld.global.v2.u32 	{%r12, %r13}, [%rd6+8];
	ld.global.v2.u32 	{%r14, %r15}, [%rd6+16];
	st.global.v2.u32 	[%rd6+8], {%r13, %r14};
	shl.b32 	%r16, %r15, 4;
	shl.b32 	%r17, %r11, 1;
	xor.b32  	%r18, %r17, %r16;
	xor.b32  	%r19, %r18, %r11;
	xor.b32  	%r20, %r19, %r15;
	st.global.v2.u32 	[%rd6+16], {%r15, %r20};
	add.s32 	%r21, %r8, 362437;
	st.global.v2.u32 	[%rd6], {%r21, %r12};
	add.s32 	%r22, %r20, %r21;
	cvt.rn.f32.u32 	%f5, %r22;
	fma.rn.f32 	%f6, %f5, 0f2F800000, 0f2F000000;
	sub.f32 	%f7, %f3, %f1;
	fma.rn.f32 	%f8, %f7, %f6, %f1;
	st.global.f32 	[%rd8], %f8;
	ld.global.v2.u32 	{%r23, %r24}, [%rd6];
	shr.u32 	%r25, %r24, 2;
	xor.b32  	%r26, %r25, %r24;
	ld.global.v2.u32 	{%r27, %r28}, [%rd6+8];
	ld.global.v2.u32 	{%r29, %r30}, [%rd6+16];
	st.global.v2.u32 	[%rd6+8], {%r28, %r29};
	shl.b32 	%r31, %r30, 4;
	shl.b32 	%r32, %r26, 1;
	xor.b32  	%r33, %r32, %r31;
	xor.b32  	%r34, %r33, %r26;
	xor.b32  	%r35, %r34, %r30;
	st.global.v2.u32 	[%rd6+16], {%r30, %r35};
	add.s32 	%r36, %r23, 362437;
	st.global.v2.u32 	[%rd6], {%r36, %r27};
	add.s32 	%r37, %r35, %r36;
	cvt.rn.f32.u32 	%f9, %r37;
	fma.rn.f32 	%f10, %f9, 0f2F800000, 0f2F000000;
	sub.f32 	%f11, %f4, %f2;
	fma.rn.f32 	%f12, %f11, %f10, %f2;
	st.global.f32 	[%rd8+4], %f12;
$L__BB1_2:
	ret;

}
	// .globl	_Z20findNearestNeighborsPK5PointS1_Piii
.visible .entry _Z20findNearestNeighborsPK5PointS1_Piii(
	.param .u64 .ptr .align 1 _Z20findNearestNeighborsPK5PointS1_Piii_param_0,
	.param .u64 .ptr .align 1 _Z20findNearestNeighborsPK5PointS1_Piii_param_1,
	.param .u64 .ptr .align 1 _Z20findNearestNeighborsPK5PointS1_Piii_param_2,
	.param .u32 _Z20findNearestNeighborsPK5PointS1_Piii_param_3,
	.param .u32 _Z20findNearestNeighborsPK5PointS1_Piii_param_4
)
{
	.reg .pred 	%p<26>;
	.reg .b32 	%r<72>;
	.reg .b32 	%f<138>;
	.reg .b64 	%rd<21>;

	ld.param.u64 	%rd8, [_Z20findNearestNeighborsPK5PointS1_Piii_param_0];
	ld.param.u64 	%rd6, [_Z20findNearestNeighborsPK5PointS1_Piii_param_1];
	ld.param.u64 	%rd7, [_Z20findNearestNeighborsPK5PointS1_Piii_param_2];
	ld.param.u32 	%r24, [_Z20findNearestNeighborsPK5PointS1_Piii_param_3];
	ld.param.u32 	%r25, [_Z20findNearestNeighborsPK5PointS1_Piii_param_4];
	cvta.to.global.u64 	%rd1, %rd8;
	mov.u32 	%r26, %ctaid.x;
	mov.u32 	%r27, %ntid.x;
	mov.u32 	%r28, %tid.x;
	mad.lo.s32 	%r1, %r26, %r27, %r28;
	setp.ge.s32 	%p1, %r1, %r25;
	@%p1 bra 	$L__BB2_14;
	setp.lt.s32 	%p2, %r24, 1;
	mov.b32 	%r71, -1;
	@%p2 bra 	$L__BB2_13;
	cvta.to.global.u64 	%rd9, %rd6;
	mul.wide.s32 	%rd10, %r1, 12;
	add.s64 	%rd2, %rd9, %rd10;
	and.b32  	%r2, %r24, 7;
	setp.lt.u32 	%p3, %r24, 8;
	mov.f32 	%f135, 0f50FD87B5;
	mov.b32 	%r71, -1;
	mov.b32 	%r66, 0;
	@%p3 bra 	$L__BB2_5;
	and.b32  	%r66, %r24, 2147483640;
	ld.global.f32 	%f1, [%rd2];
	ld.global.f32 	%f2, [%rd2+4];
	add.s64 	%rd20, %rd1, 48;
	mov.f32 	%f135, 0f50FD87B5;
	mov.b32 	%r71, -1;
	mov.b32 	%r60, 0;
$L__BB2_4:
	.pragma "nounroll";
	ld.global.f32 	%f12, [%rd20+-48];
	sub.f32 	%f13, %f1, %f12;
	fma.rn.f32 	%f14, %f13, %f13, 0f00000000;
	ld.global.f32 	%f15, [%rd20+-44];
	sub.f32 	%f16, %f2, %f15;
	fma.rn.f32 	%f17, %f16, %f16, %f14;
	sqrt.rn.f32 	%f18, %f17;
	setp.lt.f32 	%p4, %f18, %f135;
	selp.f32 	%f19, %f18, %f135, %p4;
	selp.b32 	%r35, %r60, %r71, %p4;
	ld.global.f32 	%f20, [%rd20+-36];
	sub.f32 	%f21, %f1, %f20;
	fma.rn.f32 	%f22, %f21, %f21, 0f00000000;
	ld.global.f32 	%f23, [%rd20+-32];
	sub.f32 	%f24, %f2, %f23;
	fma.rn.f32 	%f25, %f24, %f24, %f22;
	sqrt.rn.f32 	%f26, %f25;
	setp.lt.f32 	%p5, %f26, %f19;
	selp.f32 	%f27, %f26, %f19, %p5;
	add.s32 	%r36, %r60, 1;
	selp.b32 	%r37, %r36, %r35, %p5;
	ld.global.f32 	%f28, [%rd20+-24];
	sub.f32 	%f29, %f1, %f28;
	fma.rn.f32 	%f30, %f29, %f29, 0f00000000;
	ld.global.f32 	%f31, [%rd20+-20];
	sub.f32 	%f32, %f2, %f31;
	fma.rn.f32 	%f33, %f32, %f32, %f30;
	sqrt.rn.f32 	%f34, %f33;
	setp.lt.f32 	%p6, %f34, %f27;
	selp.f32 	%f35, %f34, %f27, %p6;
	add.s32 	%r38, %r60, 2;
	selp.b32 	%r39, %r38, %r37, %p6;
	ld.global.f32 	%f36, [%rd20+-12];
	sub.f32 	%f37, %f1, %f36;
	fma.rn.f32 	%f38, %f37, %f37, 0f00000000;
	ld.global.f32 	%f39, [%rd20+-8];
	sub.f32 	%f40, %f2, %f39;
	fma.rn.f32 	%f41, %f40, %f40, %f38;
	sqrt.rn.f32 	%f42, %f41;
	setp.lt.f32 	%p7, %f42, %f35;
	selp.f32 	%f43, %f42, %f35, %p7;
	add.s32 	%r40, %r60, 3;
	selp.b32 	%r41, %r40, %r39, %p7;
	ld.global.f32 	%f44, [%rd20];
	sub.f32 	%f45, %f1, %f44;
	fma.rn.f32 	%f46, %f45, %f45, 0f00000000;
	ld.global.f32 	%f47, [%rd20+4];
	sub.f32 	%f48, %f2, %f47;
	fma.rn.f32 	%f49, %f48, %f48, %f46;
	sqrt.rn.f32 	%f50, %f49;
	setp.lt.f32 	%p8, %f50, %f43;
	selp.f32 	%f51, %f50, %f43, %p8;
	add.s32 	%r42, %r60, 4;
	selp.b32 	%r43, %r42, %r41, %p8;
	ld.global.f32 	%f52, [%rd20+12];
	sub.f32 	%f53, %f1, %f52;
	fma.rn.f32 	%f54, %f53, %f53, 0f00000000;
	ld.global.f32 	%f55, [%rd20+16];
	sub.f32 	%f56, %f2, %f55;
	fma.rn.f32 	%f57, %f56, %f56, %f54;
	sqrt.rn.f32 	%f58, %f57;
	setp.lt.f32 	%p9, %f58, %f51;
	selp.f32 	%f59, %f58, %f51, %p9;
	add.s32 	%r44, %r60, 5;
	selp.b32 	%r45, %r44, %r43, %p9;
	ld.global.f32 	%f60, [%rd20+24];
	sub.f32 	%f61, %f1, %f60;
	fma.rn.f32 	%f62, %f61, %f61, 0f00000000;
	ld.global.f32 	%f63, [%rd20+28];
	sub.f32 	%f64, %f2, %f63;
	fma.rn.f32 	%f65, %f64, %f64, %f62;
	sqrt.rn.f32 	%f66, %f65;
	setp.lt.f32 	%p10, %f66, %f59;
	selp.f32 	%f67, %f66, %f59, %p10;
	add.s32 	%r46, %r60, 6;
	selp.b32 	%r47, %r46, %r45, %p10;
	ld.global.f32 	%f68, [%rd20+36];
	sub.f32 	%f69, %f1, %f68;
	fma.rn.f32 	%f70, %f69, %f69, 0f00000000;
	ld.global.f32 	%f71, [%rd20+40];
	sub.f32 	%f72, %f2, %f71;
	fma.rn.f32 	%f73, %f72, %f72, %f70;
	sqrt.rn.f32 	%f74, %f73;
	setp.lt.f32 	%p11, %f74, %f67;
	selp.f32 	%f135, %f74, %f67, %p11;
	add.s32 	%r48, %r60, 7;
	selp.b32 	%r71, %r48, %r47, %p11;
	add.s64 	%rd20, %rd20, 96;
	add.s32 	%r60, %r60, 8;
	setp.ne.s32 	%p12, %r60, %r66;
	@%p12 bra 	$L__BB2_4;
$L__BB2_5:
	setp.eq.s32 	%p13, %r2, 0;
	@%p13 bra 	$L__BB2_13;
	and.b32  	%r11, %r24, 3;
	setp.lt.u32 	%p14, %r2, 4;
	@%p14 bra 	$L__BB2_8;
	mul.wide.u32 	%rd11, %r66, 12;
	add.s64 	%rd12, %rd1, %rd11;
	ld.global.f32 	%f75, [%rd2];
	ld.global.f32 	%f76, [%rd12];
	sub.f32 	%f77, %f75, %f76;
	fma.rn.f32 	%f78, %f77, %f77, 0f00000000;
	ld.global.f32 	%f79, [%rd2+4];
	ld.global.f32 	%f80, [%rd12+4];
	sub.f32 	%f81, %f79, %f80;
	fma.rn.f32 	%f82, %f81, %f81, %f78;
	sqrt.rn.f32 	%f83, %f82;
	setp.lt.f32 	%p15, %f83, %f135;
	selp.f32 	%f84, %f83, %f135, %p15;
	selp.b32 	%r50, %r66, %r71, %p15;
	add.s32 	%r51, %r66, 1;
	ld.global.f32 	%f85, [%rd12+12];
	sub.f32 	%f86, %f75, %f85;
	fma.rn.f32 	%f87, %f86, %f86, 0f00000000;
	ld.global.f32 	%f88, [%rd12+16];
	sub.f32 	%f89, %f79, %f88;
	fma.rn.f32 	%f90, %f89, %f89, %f87;
	sqrt.rn.f32 	%f91, %f90;
	setp.lt.f32 	%p16, %f91, %f84;
	selp.f32 	%f92, %f91, %f84, %p16;
	selp.b32 	%r52, %r51, %r50, %p16;
	add.s32 	%r53, %r66, 2;
	ld.global.f32 	%f93, [%rd12+24];
	sub.f32 	%f94, %f75, %f93;
	fma.rn.f32 	%f95, %f94, %f94, 0f00000000;
	ld.global.f32 	%f96, [%rd12+28];
	sub.f32 	%f97, %f79, %f96;
	fma.rn.f32 	%f98, %f97, %f97, %f95;
	sqrt.rn.f32 	%f99, %f98;
	setp.lt.f32 	%p17, %f99, %f92;
	selp.f32 	%f100, %f99, %f92, %p17;
	selp.b32 	%r54, %r53, %r52, %p17;
	add.s32 	%r55, %r66, 3;
	ld.global.f32 	%f101, [%rd12+36];
	sub.f32 	%f102, %f75, %f101;
	fma.rn.f32 	%f103, %f102, %f102, 0f00000000;
	ld.global.f32 	%f104, [%rd12+40];
	sub.f32 	%f105, %f79, %f104;
	fma.rn.f32 	%f106, %f105, %f105, %f103;
	sqrt.rn.f32 	%f107, %f106;
	setp.lt.f32 	%p18, %f107, %f100;
	selp.f32 	%f135, %f107, %f100, %p18;
	selp.b32 	%r71, %r55, %r54, %p18;
	add.s32 	%r66, %r66, 4;
$L__BB2_8:
	setp.eq.s32 	%p19, %r11, 0;
	@%p19 bra 	$L__BB2_13;
	setp.eq.s32 	%p20, %r11, 1;
	@%p20 bra 	$L__BB2_11;
	mul.wide.u32 	%rd13, %r66, 12;
	add.s64 	%rd14, %rd1, %rd13;
	ld.global.f32 	%f108, [%rd2];
	ld.global.f32 	%f109, [%rd14];
	sub.f32 	%f110, %f108, %f109;
	fma.rn.f32 	%f111, %f110, %f110, 0f00000000;
	ld.global.f32 	%f112, [%rd2+4];
	ld.global.f32 	%f113, [%rd14+4];
	sub.f32 	%f114, %f112, %f113;
	fma.rn.f32 	%f115, %f114, %f114, %f111;
	sqrt.rn.f32 	%f116, %f115;
	setp.lt.f32 	%p21, %f116, %f135;
	selp.f32 	%f117, %f116, %f135, %p21;
	selp.b32 	%r57, %r66, %r71, %p21;
	add.s32 	%r58, %r66, 1;
	ld.global.f32 	%f118, [%rd14+12];
	sub.f32 	%f119, %f108, %f118;
	fma.rn.f32 	%f120, %f119, %f119, 0f00000000;
	ld.global.f32 	%f121, [%rd14+16];
	sub.f32 	%f122, %f112, %f121;
	fma.rn.f32 	%f123, %f122, %f122, %f120;
	sqrt.rn.f32 	%f124, %f123;
	setp.lt.f32 	%p22, %f124, %f117;
	selp.f32 	%f135, %f124, %f117, %p22;
	selp.b32 	%r71, %r58, %r57, %p22;
	add.s32 	%r66, %r66, 2;
$L__BB2_11:
	and.b32  	%r59, %r24, 1;
	setp.eq.b32 	%p23, %r59, 1;
	not.pred 	%p24, %p23;
	@%p24 bra 	$L__BB2_13;
	mul.wide.u32 	%rd15, %r66, 12;
	add.s64 	%rd16, %rd1, %rd15;
	ld.global.f32 	%f125, [%rd2];
	ld.global.f32 	%f126, [%rd16];
	sub.f32 	%f127, %f125, %f126;
	fma.rn.f32 	%f128, %f127, %f127, 0f00000000;
	ld.global.f32 	%f129, [%rd2+4];
	ld.global.f32 	%f130, [%rd16+4];
	sub.f32 	%f131, %f129, %f130;
	fma.rn.f32 	%f132, %f131, %f131, %f128;
	sqrt.rn.f32 	%f133, %f132;
	setp.lt.f32 	%p25, %f133, %f135;
	selp.b32 	%r71, %r66, %r71, %p25;
$L__BB2_13:
	cvta.to.global.u64 	%rd17, %rd7;
	mul.wide.s32 	%rd18, %r1, 4;
	add.s64 	%rd19, %rd17, %rd18;
	st.global.u32 	[%rd19], %r71;
$L__BB2_14:
	ret;

}
	// .globl	_Z14collisionCheckPK5PointS1_PKiPii
.visible .entry _Z14collisionCheckPK5PointS1_PKiPii(
	.param .u64 .ptr .align 1 _Z14collisionCheckPK5PointS1_PKiPii_param_0,
	.param .u64 .ptr .align 1 _Z14collisionCheckPK5PointS1_PKiPii_param_1,
	.param .u64 .ptr .align 1 _Z14collisionCheckPK5PointS1_PKiPii_param_2,
	.param .u64 .ptr .align 1 _Z14collisionCheckPK5PointS1_PKiPii_param_3,
	.param .u32 _Z14collisionCheckPK5PointS1_PKiPii_param_4
)
{
	.reg .pred 	%p<8>;
	.reg .b32 	%r<8>;
	.reg .b32 	%f<3>;
	.reg .b64 	%rd<9>;

	ld.param.u64 	%rd3, [_Z14collisionCheckPK5PointS1_PKiPii_param_0];
	ld.param.u64 	%rd4, [_Z14collisionCheckPK5PointS1_PKiPii_param_3];
	ld.param.u32 	%r2, [_Z14collisionCheckPK5PointS1_PKiPii_param_4];
	mov.u32 	%r3, %ctaid.x;
	mov.u32 	%r4, %ntid.x;
	mov.u32 	%r5, %tid.x;
	mad.lo.s32 	%r1, %r3, %r4, %r5;
	setp.ge.s32 	%p1, %r1, %r2;
	@%p1 bra 	$L__BB3_4;
	cvta.to.global.u64 	%rd5, %rd3;
	cvta.to.global.u64 	%rd6, %rd4;
	mul.wide.s32 	%rd7, %r1, 4;
	add.s64 	%rd1, %rd6, %rd7;
	mov.b32 	%r6, 1;
	st.global.u32 	[%rd1], %r6;
	mul.wide.s32 	%rd8, %r1, 12;
	add.s64 	%rd2, %rd5, %rd8;
	ld.global.f32 	%f1, [%rd2];
	setp.lt.f32 	%p2, %f1, 0f00000000;
	setp.gt.f32 	%p3, %f1, 0f41200000;
	or.pred  	%p4, %p2, %p3;
	@%p4 bra 	$L__BB3_3;
	ld.global.f32 	%f2, [%rd2+4];
	setp.geu.f32 	%p5, %f2, 0f00000000;
	setp.leu.f32 	%p6, %f2, 0f41200000;
	and.pred  	%p7, %p5, %p6;
	@%p7 bra 	$L__BB3_4;
$L__BB3_3:
	mov.b32 	%r7, 0;
	st.global.u32 	[%rd1], %r7;
$L__BB3_4:
	ret;

}
	// .globl	_Z10extendTreeP5PointPKS_PKiS4_Piii
.visible .entry _Z10extendTreeP5PointPKS_PKiS4_Piii(
	.param .u64 .ptr .align 1 _Z10extendTreeP5PointPKS_PKiS4_Piii_param_0,
	.param .u64 .ptr .align 1 _Z10extendTreeP5PointPKS_PKiS4_Piii_param_1,
	.param .u64 .ptr .align 1 _Z10extendTreeP5PointPKS_PKiS4_Piii_param_2,
	.param .u64 .ptr .align 1 _Z10extendTreeP5PointPKS_PKiS4_Piii_param_3,
	.param .u64 .ptr .align 1 _Z10extendTreeP5PointPKS_PKiS4_Piii_param_4,
	.param .u32 _Z10extendTreeP5PointPKS_PKiS4_Piii_param_5,
	.param .u32 _Z10extendTreeP5PointPKS_PKiS4_Piii_param_6
)
{
	.reg .pred 	%p<4>;
	.reg .b32 	%r<14>;
	.reg .b32 	%f<17>;
	.reg .b64 	%rd<27>;

	ld.param.u64 	%rd8, [_Z10extendTreeP5PointPKS_PKiS4_Piii_param_0];
	ld.param.u64 	%rd5, [_Z10extendTreeP5PointPKS_PKiS4_Piii_param_1];
	ld.param.u64 	%rd6, [_Z10extendTreeP5PointPKS_PKiS4_Piii_param_2];
	ld.param.u64 	%rd7, [_Z10extendTreeP5PointPKS_PKiS4_Piii_param_3];
	ld.param.u64 	%rd9, [_Z10extendTreeP5PointPKS_PKiS4_Piii_param_4];
	ld.param.u32 	%r2, [_Z10extendTreeP5PointPKS_PKiS4_Piii_param_5];
	ld.param.u32 	%r3, [_Z10extendTreeP5PointPKS_PKiS4_Piii_param_6];
	cvta.to.global.u64 	%rd1, %rd9;
	cvta.to.global.u64 	%rd2, %rd8;
	mov.u32 	%r4, %ctaid.x;
	mov.u32 	%r5, %ntid.x;
	mov.u32 	%r6, %tid.x;
	mad.lo.s32 	%r1, %r4, %r5, %r6;
	setp.ge.s32 	%p1, %r1, %r3;
	@%p1 bra 	$L__BB4_7;
	cvta.to.global.u64 	%rd10, %rd7;
	mul.wide.s32 	%rd11, %r1, 4;
	add.s64 	%rd12, %rd10, %rd11;
	ld.global.u32 	%r7, [%rd12];
	setp.eq.s32 	%p2, %r7, 0;
	@%p2 bra 	$L__BB4_6;
	cvta.to.global.u64 	%rd13, %rd6;
	add.s64 	%rd15, %rd13, %rd11;
	ld.global.u32 	%r8, [%rd15];
	mul.wide.s32 	%rd16, %r8, 12;
	add.s64 	%rd3, %rd2, %rd16;
	cvta.to.global.u64 	%rd17, %rd5;
	mul.wide.s32 	%rd18, %r1, 12;
	add.s64 	%rd4, %rd17, %rd18;
	ld.global.f32 	%f1, [%rd3];
	ld.global.f32 	%f2, [%rd4];
	sub.f32 	%f5, %f1, %f2;
	fma.rn.f32 	%f6, %f5, %f5, 0f00000000;
	ld.global.f32 	%f3, [%rd3+4];
	ld.global.f32 	%f7, [%rd4+4];
	sub.f32 	%f8, %f3, %f7;
	fma.rn.f32 	%f9, %f8, %f8, %f6;
	sqrt.rn.f32 	%f4, %f9;
	setp.leu.f32 	%p3, %f4, 0f00000000;
	@%p3 bra 	$L__BB4_4;
	add.s32 	%r11, %r2, %r1;
	mul.wide.s32 	%rd21, %r11, 12;
	add.s64 	%rd22, %rd2, %rd21;
	mov.f32 	%f10, 0f3F000000;
	div.rn.f32 	%f11, %f10, %f4;
	sub.f32 	%f12, %f2, %f1;
	fma.rn.f32 	%f13, %f11, %f12, %f1;
	st.global.f32 	[%rd22], %f13;
	ld.global.f32 	%f14, [%rd4+4];
	sub.f32 	%f15, %f14, %f3;
	fma.rn.f32 	%f16, %f11, %f15, %f3;
	st.global.f32 	[%rd22+4], %f16;
	bra.uni 	$L__BB4_5;
$L__BB4_4:
	add.s32 	%r9, %r2, %r1;
	mul.wide.s32 	%rd19, %r9, 12;
	add.s64 	%rd20, %rd2, %rd19;
	ld.global.u32 	%r10, [%rd3+8];
	st.global.f32 	[%rd20], %f1;
	st.global.f32 	[%rd20+4], %f3;
	st.global.u32 	[%rd20+8], %r10;
$L__BB4_5:
	add.s64 	%rd24, %rd1, %rd11;
	mov.b32 	%r12, 1;
	st.global.u32 	[%rd24], %r12;
	bra.uni 	$L__BB4_7;
$L__BB4_6:
	add.s64 	%rd26, %rd1, %rd11;
	mov.b32 	%r13, 0;
	st.global.u32 	[%rd26], %r13;
$L__BB4_7:
	ret;

}


// ===== COMPILED SASS (sm_100) =====

	.target	sm_100

	.elftype	@"ET_EXEC"


//--------------------- .note.nv.tkinfo           --------------------------
	.section	.note.nv.tkinfo,"",@"SHT_NOTE"
	.sectionflags	@"SHF_NOTE_NV_TKINFO"
	.tkinfo
        /*0018*/ 	.word	0x00000002
        /*0030*/ 	.string	""
        /*0030*/ 	.string	"ptxas"
        /*0030*/ 	.string	"Cuda compilation tools, release 13.0, V13.0.88"
        /*0030*/ 	.string	"Build cuda_13.0.r13.0/compiler.36424714_0"
        /*0030*/ 	.string	"-arch sm_100 -m 64 "



//--------------------- .note.nv.cuinfo           --------------------------
	.section	.note.nv.cuinfo,"",@"SHT_NOTE"
	.sectionflags	@"SHF_NOTE_NV_CUINFO"
        /*0018*/ 	.short	0x0002
        /*001a*/ 	.short	0x0064
        /*001c*/ 	.short	0x0082
	.zero		2


//--------------------- .nv.info                  --------------------------
	.section	.nv.info,"",@"SHT_CUDA_INFO"
	.align	4


	//----- nvinfo : EIATTR_REGCOUNT
	.align		4
        /*0000*/ 	.byte	0x04, 0x2f
        /*0002*/ 	.short	(.L_10 - .L_9)
	.align		4
.L_9:
        /*0004*/ 	.word	index@(_Z16initRandomStatesP17curandStateXORWOWm)
        /*0008*/ 	.word	0x0000001f


	//----- nvinfo : EIATTR_FRAME_SIZE
	.align		4
.L_10:
        /*000c*/ 	.byte	0x04, 0x11
        /*000e*/ 	.short	(.L_12 - .L_11)
	.align		4
.L_11:
        /*0010*/ 	.word	index@(_Z16initRandomStatesP17curandStateXORWOWm)
        /*0014*/ 	.word	0x00000000


	//----- nvinfo : EIATTR_REGCOUNT
	.align		4
.L_12:
        /*0018*/ 	.byte	0x04, 0x2f
        /*001a*/ 	.short	(.L_14 - .L_13)
	.align		4
.L_13:
        /*001c*/ 	.word	index@(_Z12samplePointsP5PointP17curandStateXORWOWiS_S_)
        /*0020*/ 	.word	0x00000018


	//----- nvinfo : EIATTR_FRAME_SIZE
	.align		4
.L_14:
        /*0024*/ 	.byte	0x04, 0x11
        /*0026*/ 	.short	(.L_16 - .L_15)
	.align		4
.L_15:
        /*0028*/ 	.word	index@(_Z12samplePointsP5PointP17curandStateXORWOWiS_S_)
        /*002c*/ 	.word	0x00000000


	//----- nvinfo : EIATTR_REGCOUNT
	.align		4
.L_16:
        /*0030*/ 	.byte	0x04, 0x2f
        /*0032*/ 	.short	(.L_18 - .L_17)
	.align		4
.L_17:
        /*0034*/ 	.word	index@(_Z20findNearestNeighborsPK5PointS1_Piii)
        /*0038*/ 	.word	0x00000017


	//----- nvinfo : EIATTR_FRAME_SIZE
	.align		4
.L_18:
        /*003c*/ 	.byte	0x04, 0x11
        /*003e*/ 	.short	(.L_20 - .L_19)
	.align		4
.L_19:
        /*0040*/ 	.word	index@($__internal_2_$__cuda_sm20_sqrt_rn_f32_slowpath)
        /*0044*/ 	.word	0x00000000


	//----- nvinfo : EIATTR_FRAME_SIZE
	.align		4
.L_20:
        /*0048*/ 	.byte	0x04, 0x11
        /*004a*/ 	.short	(.L_22 - .L_21)
	.align		4
.L_21:
        /*004c*/ 	.word	index@(_Z20findNearestNeighborsPK5PointS1_Piii)
        /*0050*/ 	.word	0x00000000


	//----- nvinfo : EIATTR_REGCOUNT
	.align		4
.L_22:
        /*0054*/ 	.byte	0x04, 0x2f
        /*0056*/ 	.short	(.L_24 - .L_23)
	.align		4
.L_23:
        /*0058*/ 	.word	index@(_Z14collisionCheckPK5PointS1_PKiPii)
        /*005c*/ 	.word	0x0000000c


	//----- nvinfo : EIATTR_FRAME_SIZE
	.align		4
.L_24:
        /*0060*/ 	.byte	0x04, 0x11
        /*0062*/ 	.short	(.L_26 - .L_25)
	.align		4
.L_25:
        /*0064*/ 	.word	index@(_Z14collisionCheckPK5PointS1_PKiPii)
        /*0068*/ 	.word	0x00000000


	//----- nvinfo : EIATTR_REGCOUNT
	.align		4
.L_26:
        /*006c*/ 	.byte	0x04, 0x2f
        /*006e*/ 	.short	(.L_28 - .L_27)
	.align		4
.L_27:
        /*0070*/ 	.word	index@(_Z10extendTreeP5PointPKS_PKiS4_Piii)
        /*0074*/ 	.word	0x00000014


	//----- nvinfo : EIATTR_FRAME_SIZE
	.align		4
.L_28:
        /*0078*/ 	.byte	0x04, 0x11
        /*007a*/ 	.short	(.L_30 - .L_29)
	.align		4
.L_29:
        /*007c*/ 	.word	index@($__internal_1_$__cuda_sm3x_div_rn_noftz_f32_slowpath)
        /*0080*/ 	.word	0x00000000


	//----- nvinfo : EIATTR_FRAME_SIZE
	.align		4
.L_30:
        /*0084*/ 	.byte	0x04, 0x11
        /*0086*/ 	.short	(.L_32 - .L_31)
	.align		4
.L_31:
        /*0088*/ 	.word	index@($__internal_0_$__cuda_sm20_sqrt_rn_f32_slowpath)
        /*008c*/ 	.word	0x00000000


	//----- nvinfo : EIATTR_FRAME_SIZE
	.align		4
.L_32:
        /*0090*/ 	.byte	0x04, 0x11
        /*0092*/ 	.short	(.L_34 - .L_33)
	.align		4
.L_33:
        /*0094*/ 	.word	index@(_Z10extendTreeP5PointPKS_PKiS4_Piii)
        /*0098*/ 	.word	0x00000000


	//----- nvinfo : EIATTR_MIN_STACK_SIZE
	.align		4
.L_34:
        /*009c*/ 	.byte	0x04, 0x12
        /*009e*/ 	.short	(.L_36 - .L_35)
	.align		4
.L_35:
        /*00a0*/ 	.word	index@(_Z10extendTreeP5PointPKS_PKiS4_Piii)
        /*00a4*/ 	.word	0x00000000


	//----- nvinfo : EIATTR_MIN_STACK_SIZE
	.align		4
.L_36:
        /*00a8*/ 	.byte	0x04, 0x12
        /*00aa*/ 	.short	(.L_38 - .L_37)
	.align		4
.L_37:
        /*00ac*/ 	.word	index@(_Z14collisionCheckPK5PointS1_PKiPii)
        /*00b0*/ 	.word	0x00000000


	//----- nvinfo : EIATTR_MIN_STACK_SIZE
	.align		4
.L_38:
        /*00b4*/ 	.byte	0x04, 0x12
        /*00b6*/ 	.short	(.L_40 - .L_39)
	.align		4
.L_39:
        /*00b8*/ 	.word	index@(_Z20findNearestNeighborsPK5PointS1_Piii)
        /*00bc*/ 	.word	0x00000000


	//----- nvinfo : EIATTR_MIN_STACK_SIZE
	.align		4
.L_40:
        /*00c0*/ 	.byte	0x04, 0x12
        /*00c2*/ 	.short	(.L_42 - .L_41)
	.align		4
.L_41:
        /*00c4*/ 	.word	index@(_Z12samplePointsP5PointP17curandStateXORWOWiS_S_)
        /*00c8*/ 	.word	0x00000000


	//----- nvinfo : EIATTR_MIN_STACK_SIZE
	.align		4
.L_42:
        /*00cc*/ 	.byte	0x04, 0x12
        /*00ce*/ 	.short	(.L_44 - .L_43)
	.align		4
.L_43:
        /*00d0*/ 	.word	index@(_Z16initRandomStatesP17curandStateXORWOWm)
        /*00d4*/ 	.word	0x00000000
.L_44:


//--------------------- .nv.compat                --------------------------
	.section	.nv.compat,"",@"SHT_CUDA_COMPAT_INFO"
	.align	4
        /*0000*/ 	.byte	0x02, 0x09, 0x00, 0x00, 0x02, 0x02, 0x01, 0x00, 0x02, 0x05, 0x05, 0x00, 0x03, 0x07, 0x01, 0x01
        /*0010*/ 	.byte	0x02, 0x03, 0x00, 0x00, 0x02, 0x06, 0x01, 0x00, 0x04, 0x0b, 0x08, 0x00, 0x01, 0x00, 0x00, 0x00
        /*0020*/ 	.byte	0x00, 0x00, 0x00, 0x00


//--------------------- .nv.info._Z10extendTreeP5PointPKS_PKiS4_Piii --------------------------
	.section	.nv.info._Z10extendTreeP5PointPKS_PKiS4_Piii,"",@"SHT_CUDA_INFO"
	.sectionflags	@""
	.align	4


	//----- nvinfo : EIATTR_CUDA_API_VERSION
	.align		4
        /*0000*/ 	.byte	0x04, 0x37
        /*0002*/ 	.short	(.L_46 - .L_45)
.L_45:
        /*0004*/ 	.word	0x00000082


	//----- nvinfo : EIATTR_KPARAM_INFO
	.align		4
.L_46:
        /*0008*/ 	.byte	0x04, 0x17
        /*000a*/ 	.short	(.L_48 - .L_47)
.L_47:
        /*000c*/ 	.word	0x00000000
        /*0010*/ 	.short	0x0006
        /*0012*/ 	.short	0x002c
        /*0014*/ 	.byte	0x00, 0xf0, 0x11, 0x00


	//----- nvinfo : EIATTR_KPARAM_INFO
	.align		4
.L_48:
        /*0018*/ 	.byte	0x04, 0x17
        /*001a*/ 	.short	(.L_50 - .L_49)
.L_49:
        /*001c*/ 	.word	0x00000000
        /*0020*/ 	.short	0x0005
        /*0022*/ 	.short	0x0028
        /*0024*/ 	.byte	0x00, 0xf0, 0x11, 0x00


	//----- nvinfo : EIATTR_KPARAM_INFO
	.align		4
.L_50:
        /*0028*/ 	.byte	0x04, 0x17
        /*002a*/ 	.short	(.L_52 - .L_51)
.L_51:
        /*002c*/ 	.word	0x00000000
        /*0030*/ 	.short	0x0004
        /*0032*/ 	.short	0x0020
        /*0034*/ 	.byte	0x00, 0xf5, 0x21, 0x00


	//----- nvinfo : EIATTR_KPARAM_INFO
	.align		4
.L_52:
        /*0038*/ 	.byte	0x04, 0x17
        /*003a*/ 	.short	(.L_54 - .L_53)
.L_53:
        /*003c*/ 	.word	0x00000000
        /*0040*/ 	.short	0x0003
        /*0042*/ 	.short	0x0018
        /*0044*/ 	.byte	0x00, 0xf5, 0x21, 0x00


	//----- nvinfo : EIATTR_KPARAM_INFO
	.align		4
.L_54:
        /*0048*/ 	.byte	0x04, 0x17
        /*004a*/ 	.short	(.L_56 - .L_55)
.L_55:
        /*004c*/ 	.word	0x00000000
        /*0050*/ 	.short	0x0002
        /*0052*/ 	.short	0x0010
        /*0054*/ 	.byte	0x00, 0xf5, 0x21, 0x00


	//----- nvinfo : EIATTR_KPARAM_INFO
	.align		4
.L_56:
        /*0058*/ 	.byte	0x04, 0x17
        /*005a*/ 	.short	(.L_58 - .L_57)
.L_57:
        /*005c*/ 	.word	0x00000000
        /*0060*/ 	.short	0x0001
        /*0062*/ 	.short	0x0008
        /*0064*/ 	.byte	0x00, 0xf5, 0x21, 0x00


	//----- nvinfo : EIATTR_KPARAM_INFO
	.align		4
.L_58:
        /*0068*/ 	.byte	0x04, 0x17
        /*006a*/ 	.short	(.L_60 - .L_59)
.L_59:
        /*006c*/ 	.word	0x00000000
        /*0070*/ 	.short	0x0000
        /*0072*/ 	.short	0x0000
        /*0074*/ 	.byte	0x00, 0xf5, 0x21, 0x00


	//----- nvinfo : EIATTR_SPARSE_MMA_MASK
	.align		4
.L_60:
        /*0078*/ 	.byte	0x03, 0x50
        /*007a*/ 	.short	0x0000


	//----- nvinfo : EIATTR_MAXREG_COUNT
	.align		4
        /*007c*/ 	.byte	0x03, 0x1b
        /*007e*/ 	.short	0x00ff


	//----- nvinfo : EIATTR_MERCURY_ISA_VERSION
	.align		4
        /*0080*/ 	.byte	0x03, 0x5f
        /*0082*/ 	.short	0x0101


	//----- nvinfo : EIATTR_VRC_CTA_INIT_COUNT
	.align		4
        /*0084*/ 	.byte	0x02, 0x4a
	.zero		1
	.zero		1


	//----- nvinfo : EIATTR_EXIT_INSTR_OFFSETS
	.align		4
        /*0088*/ 	.byte	0x04, 0x1c
        /*008a*/ 	.short	(.L_62 - .L_61)


	//   ....[0]....
.L_61:
        /*008c*/ 	.word	0x00000070


	//   ....[1]....
        /*0090*/ 	.word	0x00000560


	//   ....[2]....
        /*0094*/ 	.word	0x000005a0


	//----- nvinfo : EIATTR_CRS_STACK_SIZE
	.align		4
.L_62:
        /*0098*/ 	.byte	0x04, 0x1e
        /*009a*/ 	.short	(.L_64 - .L_63)
.L_63:
        /*009c*/ 	.word	0x00000000


	//----- nvinfo : EIATTR_CBANK_PARAM_SIZE
	.align		4
.L_64:
        /*00a0*/ 	.byte	0x03, 0x19
        /*00a2*/ 	.short	0x0030


	//----- nvinfo : EIATTR_PARAM_CBANK
	.align		4
        /*00a4*/ 	.byte	0x04, 0x0a
        /*00a6*/ 	.short	(.L_66 - .L_65)
	.align		4
.L_65:
        /*00a8*/ 	.word	index@(.nv.constant0._Z10extendTreeP5PointPKS_PKiS4_Piii)
        /*00ac*/ 	.short	0x0380
        /*00ae*/ 	.short	0x0030


	//----- nvinfo : EIATTR_SW_WAR
	.align		4
.L_66:
        /*00b0*/ 	.byte	0x04, 0x36
        /*00b2*/ 	.short	(.L_68 - .L_67)
.L_67:
        /*00b4*/ 	.word	0x00000008
.L_68:


//--------------------- .nv.info._Z14collisionCheckPK5PointS1_PKiPii --------------------------
	.section	.nv.info._Z14collisionCheckPK5PointS1_PKiPii,"",@"SHT_CUDA_INFO"
	.sectionflags	@""
	.align	4


	//----- nvinfo : EIATTR_CUDA_API_VERSION
	.align		4
        /*0000*/ 	.byte	0x04, 0x37
        /*0002*/ 	.short	(.L_70 - .L_69)
.L_69:
        /*0004*/ 	.word	0x00000082


	//----- nvinfo : EIATTR_KPARAM_INFO
	.align		4
.L_70:
        /*0008*/ 	.byte	0x04, 0x17
        /*000a*/ 	.short	(.L_72 - .L_71)
.L_71:
        /*000c*/ 	.word	0x00000000
        /*0010*/ 	.short	0x0004
        /*0012*/ 	.short	0x0020
        /*0014*/ 	.byte	0x00, 0xf0, 0x11, 0x00


	//----- nvinfo : EIATTR_KPARAM_INFO
	.align		4
.L_72:
        /*0018*/ 	.byte	0x04, 0x17
        /*001a*/ 	.short	(.L_74 - .L_73)
.L_73:
        /*001c*/ 	.word	0x00000000
        /*0020*/ 	.short	0x0003
        /*0022*/ 	.short	0x0018
        /*0024*/ 	.byte	0x00, 0xf5, 0x21, 0x00


	//----- nvinfo : EIATTR_KPARAM_INFO
	.align		4
.L_74:
        /*0028*/ 	.byte	0x04, 0x17
        /*002a*/ 	.short	(.L_76 - .L_75)
.L_75:
        /*002c*/ 	.word	0x00000000
        /*0030*/ 	.short	0x0002
        /*0032*/ 	.short	0x0010
        /*0034*/ 	.byte	0x00, 0xf5, 0x21, 0x00


	//----- nvinfo : EIATTR_KPARAM_INFO
	.align		4
.L_76:
        /*0038*/ 	.byte	0x04, 0x17
        /*003a*/ 	.short	(.L_78 - .L_77)
.L_77:
        /*003c*/ 	.word	0x00000000
        /*0040*/ 	.short	0x0001
        /*0042*/ 	.short	0x0008
        /*0044*/ 	.byte	0x00, 0xf5, 0x21, 0x00


	//----- nvinfo : EIATTR_KPARAM_INFO
	.align		4
.L_78:
        /*0048*/ 	.byte	0x04, 0x17
        /*004a*/ 	.short	(.L_80 - .L_79)
.L_79:
        /*004c*/ 	.word	0x00000000
        /*0050*/ 	.short	0x0000
        /*0052*/ 	.short	0x0000
        /*0054*/ 	.byte	0x00, 0xf5, 0x21, 0x00


	//----- nvinfo : EIATTR_SPARSE_MMA_MASK
	.align		4
.L_80:
        /*0058*/ 	.byte	0x03, 0x50
        /*005a*/ 	.short	0x0000


	//----- nvinfo : EIATTR_MAXREG_COUNT
	.align		4
        /*005c*/ 	.byte	0x03, 0x1b
        /*005e*/ 	.short	0x00ff


	//----- nvinfo : EIATTR_MERCURY_ISA_VERSION
	.align		4
        /*0060*/ 	.byte	0x03, 0x5f
        /*0062*/ 	.short	0x0101


	//----- nvinfo : EIATTR_VRC_CTA_INIT_COUNT
	.align		4
        /*0064*/ 	.byte	0x02, 0x4a
	.zero		1
	.zero		1


	//----- nvinfo : EIATTR_EXIT_INSTR_OFFSETS
	.align		4
        /*0068*/ 	.byte	0x04, 0x1c
        /*006a*/ 	.short	(.L_82 - .L_81)


	//   ....[0]....
.L_81:
        /*006c*/ 	.word	0x00000070


	//   ....[1]....
        /*0070*/ 	.word	0x00000170


	//   ....[2]....
        /*0074*/ 	.word	0x000001a0


	//----- nvinfo : EIATTR_CRS_STACK_SIZE
	.align		4
.L_82:
        /*0078*/ 	.byte	0x04, 0x1e
        /*007a*/ 	.short	(.L_84 - .L_83)
.L_83:
        /*007c*/ 	.word	0x00000000


	//----- nvinfo : EIATTR_CBANK_PARAM_SIZE
	.align		4
.L_84:
        /*0080*/ 	.byte	0x03, 0x19
        /*0082*/ 	.short	0x0024


	//----- nvinfo : EIATTR_PARAM_CBANK
	.align		4
        /*0084*/ 	.byte	0x04, 0x0a
        /*0086*/ 	.short	(.L_86 - .L_85)
	.align		4
.L_85:
        /*0088*/ 	.word	index@(.nv.constant0._Z14collisionCheckPK5PointS1_PKiPii)
        /*008c*/ 	.short	0x0380
        /*008e*/ 	.short	0x0024


	//----- nvinfo : EIATTR_SW_WAR
	.align		4
.L_86:
        /*0090*/ 	.byte	0x04, 0x36
        /*0092*/ 	.short	(.L_88 - .L_87)
.L_87:
        /*0094*/ 	.word	0x00000008
.L_88:


//--------------------- .nv.info._Z20findNearestNeighborsPK5PointS1_Piii --------------------------
	.section	.nv.info._Z20findNearestNeighborsPK5PointS1_Piii,"",@"SHT_CUDA_INFO"
	.sectionflags	@""
	.align	4


	//----- nvinfo : EIATTR_CUDA_API_VERSION
	.align		4
        /*0000*/ 	.byte	0x04, 0x37
        /*0002*/ 	.short	(.L_90 - .L_89)
.L_89:
        /*0004*/ 	.word	0x00000082


	//----- nvinfo : EIATTR_KPARAM_INFO
	.align		4
.L_90:
        /*0008*/ 	.byte	0x04, 0x17
        /*000a*/ 	.short	(.L_92 - .L_91)
.L_91:
        /*000c*/ 	.word	0x00000000
        /*0010*/ 	.short	0x0004
        /*0012*/ 	.short	0x001c
        /*0014*/ 	.byte	0x00, 0xf0, 0x11, 0x00


	//----- nvinfo : EIATTR_KPARAM_INFO
	.align		4
.L_92:
        /*0018*/ 	.byte	0x04, 0x17
        /*001a*/ 	.short	(.L_94 - .L_93)
.L_93:
        /*001c*/ 	.word	0x00000000
        /*0020*/ 	.short	0x0003
        /*0022*/ 	.short	0x0018
        /*0024*/ 	.byte	0x00, 0xf0, 0x11, 0x00


	//----- nvinfo : EIATTR_KPARAM_INFO
	.align		4
.L_94:
        /*0028*/ 	.byte	0x04, 0x17
        /*002a*/ 	.short	(.L_96 - .L_95)
.L_95:
        /*002c*/ 	.word	0x00000000
        /*0030*/ 	.short	0x0002
        /*0032*/ 	.short	0x0010
        /*0034*/ 	.byte	0x00, 0xf5, 0x21, 0x00


	//----- nvinfo : EIATTR_KPARAM_INFO
	.align		4
.L_96:
        /*0038*/ 	.byte	0x04, 0x17
        /*003a*/ 	.short	(.L_98 - .L_97)
.L_97:
        /*003c*/ 	.word	0x00000000
        /*0040*/ 	.short	0x0001
        /*0042*/ 	.short	0x0008
        /*0044*/ 	.byte	0x00, 0xf5, 0x21, 0x00


	//----- nvinfo : EIATTR_KPARAM_INFO
	.align		4
.L_98:
        /*0048*/ 	.byte	0x04, 0x17
        /*004a*/ 	.short	(.L_100 - .L_99)
.L_99:
        /*004c*/ 	.word	0x00000000
        /*0050*/ 	.short	0x0000
        /*0052*/ 	.short	0x0000
        /*0054*/ 	.byte	0x00, 0xf5, 0x21, 0x00


	//----- nvinfo : EIATTR_SPARSE_MMA_MASK
	.align		4
.L_100:
        /*0058*/ 	.byte	0x03, 0x50
        /*005a*/ 	.short	0x0000


	//----- nvinfo : EIATTR_MAXREG_COUNT
	.align		4
        /*005c*/ 	.byte	0x03, 0x1b
        /*005e*/ 	.short	0x00ff


	//----- nvinfo : EIATTR_MERCURY_ISA_VERSION
	.align		4
        /*0060*/ 	.byte	0x03, 0x5f
        /*0062*/ 	.short	0x0101


	//----- nvinfo : EIATTR_VRC_CTA_INIT_COUNT
	.align		4
        /*0064*/ 	.byte	0x02, 0x4a
	.zero		1
	.zero		1


	//----- nvinfo : EIATTR_EXIT_INSTR_OFFSETS
	.align		4
        /*0068*/ 	.byte	0x04, 0x1c
        /*006a*/ 	.short	(.L_102 - .L_101)


	//   ....[0]....
.L_101:
        /*006c*/ 	.word	0x00000070


	//   ....[1]....
        /*0070*/ 	.word	0x00001ac0


	//----- nvinfo : EIATTR_CRS_STACK_SIZE
	.align		4
.L_102:
        /*0074*/ 	.byte	0x04, 0x1e
        /*0076*/ 	.short	(.L_104 - .L_103)
.L_103:
        /*0078*/ 	.word	0x00000000


	//----- nvinfo : EIATTR_CBANK_PARAM_SIZE
	.align		4
.L_104:
        /*007c*/ 	.byte	0x03, 0x19
        /*007e*/ 	.short	0x0020


	//----- nvinfo : EIATTR_PARAM_CBANK
	.align		4
        /*0080*/ 	.byte	0x04, 0x0a
        /*0082*/ 	.short	(.L_106 - .L_105)
	.align		4
.L_105:
        /*0084*/ 	.word	index@(.nv.constant0._Z20findNearestNeighborsPK5PointS1_Piii)
        /*0088*/ 	.short	0x0380
        /*008a*/ 	.short	0x0020


	//----- nvinfo : EIATTR_SW_WAR
	.align		4
.L_106:
        /*008c*/ 	.byte	0x04, 0x36
        /*008e*/ 	.short	(.L_108 - .L_107)
.L_107:
        /*0090*/ 	.word	0x00000008
.L_108:


//--------------------- .nv.info._Z12samplePointsP5PointP17curandStateXORWOWiS_S_ --------------------------
	.section	.nv.info._Z12samplePointsP5PointP17curandStateXORWOWiS_S_,"",@"SHT_CUDA_INFO"
	.sectionflags	@""
	.align	4


	//----- nvinfo : EIATTR_CUDA_API_VERSION
	.align		4
        /*0000*/ 	.byte	0x04, 0x37
        /*0002*/ 	.short	(.L_110 - .L_109)
.L_109:
        /*0004*/ 	.word	0x00000082


	//----- nvinfo : EIATTR_KPARAM_INFO
	.align		4
.L_110:
        /*0008*/ 	.byte	0x04, 0x17
        /*000a*/ 	.short	(.L_112 - .L_111)
.L_111:
        /*000c*/ 	.word	0x00000000
        /*0010*/ 	.short	0x0004
        /*0012*/ 	.short	0x0020
        /*0014*/ 	.byte	0x00, 0xf0, 0x31, 0x00


	//----- nvinfo : EIATTR_KPARAM_INFO
	.align		4
.L_112:
        /*0018*/ 	.byte	0x04, 0x17
        /*001a*/ 	.short	(.L_114 - .L_113)
.L_113:
        /*001c*/ 	.word	0x00000000
        /*0020*/ 	.short	0x0003
        /*0022*/ 	.short	0x0014
        /*0024*/ 	.byte	0x00, 0xf0, 0x31, 0x00


	//----- nvinfo : EIATTR_KPARAM_INFO
	.align		4
.L_114:
        /*0028*/ 	.byte	0x04, 0x17
        /*002a*/ 	.short	(.L_116 - .L_115)
.L_115:
        /*002c*/ 	.word	0x00000000
        /*0030*/ 	.short	0x0002
        /*0032*/ 	.short	0x0010
        /*0034*/ 	.byte	0x00, 0xf0, 0x11, 0x00


	//----- nvinfo : EIATTR_KPARAM_INFO
	.align		4
.L_116:
        /*0038*/ 	.byte	0x04, 0x17
        /*003a*/ 	.short	(.L_118 - .L_117)
.L_117:
        /*003c*/ 	.word	0x00000000
        /*0040*/ 	.short	0x0001
        /*0042*/ 	.short	0x0008
        /*0044*/ 	.byte	0x00, 0xf5, 0x21, 0x00


	//----- nvinfo : EIATTR_KPARAM_INFO
	.align		4
.L_118:
        /*0048*/ 	.byte	0x04, 0x17
        /*004a*/ 	.short	(.L_120 - .L_119)
.L_119:
        /*004c*/ 	.word	0x00000000
        /*0050*/ 	.short	0x0000
        /*0052*/ 	.short	0x0000
        /*0054*/ 	.byte	0x00, 0xf5, 0x21, 0x00


	//----- nvinfo : EIATTR_SPARSE_MMA_MASK
	.align		4
.L_120:
        /*0058*/ 	.byte	0x03, 0x50
        /*005a*/ 	.short	0x0000


	//----- nvinfo : EIATTR_MAXREG_COUNT
	.align		4
        /*005c*/ 	.byte	0x03, 0x1b
        /*005e*/ 	.short	0x00ff


	//----- nvinfo : EIATTR_MERCURY_ISA_VERSION
	.align		4
        /*0060*/ 	.byte	0x03, 0x5f
        /*0062*/ 	.short	0x0101


	//----- nvinfo : EIATTR_VRC_CTA_INIT_COUNT
	.align		4
        /*0064*/ 	.byte	0x02, 0x4a
	.zero		1
	.zero		1


	//----- nvinfo : EIATTR_EXIT_INSTR_OFFSETS
	.align		4
        /*0068*/ 	.byte	0x04, 0x1c
        /*006a*/ 	.short	(.L_122 - .L_121)


	//   ....[0]....
.L_121:
        /*006c*/ 	.word	0x00000070


	//   ....[1]....
        /*0070*/ 	.word	0x000003f0


	//----- nvinfo : EIATTR_CBANK_PARAM_SIZE
	.align		4
.L_122:
        /*0074*/ 	.byte	0x03, 0x19
        /*0076*/ 	.short	0x002c


	//----- nvinfo : EIATTR_PARAM_CBANK
	.align		4
        /*0078*/ 	.byte	0x04, 0x0a
        /*007a*/ 	.short	(.L_124 - .L_123)
	.align		4
.L_123:
        /*007c*/ 	.word	index@(.nv.constant0._Z12samplePointsP5PointP17curandStateXORWOWiS_S_)
        /*0080*/ 	.short	0x0380
        /*0082*/ 	.short	0x002c


	//----- nvinfo : EIATTR_SW_WAR
	.align		4
.L_124:
        /*0084*/ 	.byte	0x04, 0x36
        /*0086*/ 	.short	(.L_126 - .L_125)
.L_125:
        /*0088*/ 	.word	0x00000008
.L_126:


//--------------------- .nv.info._Z16initRandomStatesP17curandStateXORWOWm --------------------------
	.section	.nv.info._Z16initRandomStatesP17curandStateXORWOWm,"",@"SHT_CUDA_INFO"
	.sectionflags	@""
	.align	4


	//----- nvinfo : EIATTR_CUDA_API_VERSION
	.align		4
        /*0000*/ 	.byte	0x04, 0x37
        /*0002*/ 	.short	(.L_128 - .L_127)
.L_127:
        /*0004*/ 	.word	0x00000082


	//----- nvinfo : EIATTR_KPARAM_INFO
	.align		4
.L_128:
        /*0008*/ 	.byte	0x04, 0x17
        /*000a*/ 	.short	(.L_130 - .L_129)
.L_129:
        /*000c*/ 	.word	0x00000000
        /*0010*/ 	.short	0x0001
        /*0012*/ 	.short	0x0008
        /*0014*/ 	.byte	0x00, 0xf0, 0x21, 0x00


	//----- nvinfo : EIATTR_KPARAM_INFO
	.align		4
.L_130:
        /*0018*/ 	.byte	0x04, 0x17
        /*001a*/ 	.short	(.L_132 - .L_131)
.L_131:
        /*001c*/ 	.word	0x00000000
        /*0020*/ 	.short	0x0000
        /*0022*/ 	.short	0x0000
        /*0024*/ 	.byte	0x00, 0xf5, 0x21, 0x00


	//----- nvinfo : EIATTR_SPARSE_MMA_MASK
	.align		4
.L_132:
        /*0028*/ 	.byte	0x03, 0x50
        /*002a*/ 	.short	0x0000


	//----- nvinfo : EIATTR_MAXREG_COUNT
	.align		4
        /*002c*/ 	.byte	0x03, 0x1b
        /*002e*/ 	.short	0x00ff


	//----- nvinfo : EIATTR_MERCURY_ISA_VERSION
	.align		4
        /*0030*/ 	.byte	0x03, 0x5f
        /*0032*/ 	.short	0x0101


	//----- nvinfo : EIATTR_VRC_CTA_INIT_COUNT
	.align		4
        /*0034*/ 	.byte	0x02, 0x4a
	.zero		1
	.zero		1


	//----- nvinfo : EIATTR_EXIT_INSTR_OFFSETS
	.align		4
        /*0038*/ 	.byte	0x04, 0x1c
        /*003a*/ 	.short	(.L_134 - .L_133)


	//   ....[0]....
.L_133:
        /*003c*/ 	.word	0x00000ed0


	//----- nvinfo : EIATTR_CRS_STACK_SIZE
	.align		4
.L_134:
        /*0040*/ 	.byte	0x04, 0x1e
        /*0042*/ 	.short	(.L_136 - .L_135)
.L_135:
        /*0044*/ 	.word	0x00000000


	//----- nvinfo : EIATTR_CBANK_PARAM_SIZE
	.align		4
.L_136:
        /*0048*/ 	.byte	0x03, 0x19
        /*004a*/ 	.short	0x0010


	//----- nvinfo : EIATTR_PARAM_CBANK
	.align		4
        /*004c*/ 	.byte	0x04, 0x0a
        /*004e*/ 	.short	(.L_138 - .L_137)
	.align		4
.L_137:
        /*0050*/ 	.word	index@(.nv.constant0._Z16initRandomStatesP17curandStateXORWOWm)
        /*0054*/ 	.short	0x0380
        /*0056*/ 	.short	0x0010


	//----- nvinfo : EIATTR_SW_WAR
	.align		4
.L_138:
        /*0058*/ 	.byte	0x04, 0x36
        /*005a*/ 	.short	(.L_140 - .L_139)
.L_139:
        /*005c*/ 	.word	0x00000008
.L_140:


//--------------------- .nv.callgraph             --------------------------
	.section	.nv.callgraph,"",@"SHT_CUDA_CALLGRAPH"
	.align	4
	.sectionentsize	8
	.align		4
        /*0000*/ 	.word	0x00000000
	.align		4
        /*0004*/ 	.word	0xffffffff
	.align		4
        /*0008*/ 	.word	0x00000000
	.align		4
        /*000c*/ 	.word	0xfffffffe
	.align		4
        /*0010*/ 	.word	0x00000000
	.align		4
        /*0014*/ 	.word	0xfffffffd
	.align		4
        /*0018*/ 	.word	0x00000000
	.align		4
        /*001c*/ 	.word	0xfffffffc


//--------------------- .nv.constant4             --------------------------
	.section	.nv.constant4,"a",@progbits
	.align	8
	.align		8
.nv.constant4:
        /*0000*/ 	.dword	precalc_xorwow_matrix
	.align		8
        /*0008*/ 	.dword	precalc_xorwow_offset_matrix
	.align		8
        /*0010*/ 	.dword	mrg32k3aM1
	.align		8
        /*0018*/ 	.dword	mrg32k3aM2
	.align		8
        /*0020*/ 	.dword	mrg32k3aM1SubSeq
	.align		8
        /*0028*/ 	.dword	mrg32k3aM2SubSeq
	.align		8
        /*0030*/ 	.dword	mrg32k3aM1Seq
	.align		8
        /*0038*/ 	.dword	mrg32k3aM2Seq


//--------------------- .nv.constant3             --------------------------
	.section	.nv.constant3,"a",@progbits
	.align	8
.nv.constant3:
	.type		__cr_lgamma_table,@object
	.size		__cr_lgamma_table,(.L_8 - __cr_lgamma_table)
__cr_lgamma_table:
        /*0000*/ 	.byte	0x00, 0x00, 0x00, 0x00, 0x00, 0x00, 0x00, 0x00, 0x00, 0x00, 0x00, 0x00, 0x00, 0x00, 0x00, 0x00
        /*0010*/ 	.byte	0xef, 0x39, 0xfa, 0xfe, 0x42, 0x2e, 0xe6, 0x3f, 0x02, 0x20, 0x2a, 0xfa, 0x0b, 0xab, 0xfc, 0x3f
        /*0020*/ 	.byte	0xf9, 0x2c, 0x92, 0x7c, 0xa7, 0x6c, 0x09, 0x40, 0xc9, 0x79, 0x44, 0x3c, 0x64, 0x26, 0x13, 0x40
        /*0030*/ 	.byte	0xca, 0x01, 0xcf, 0x3a, 0x27, 0x51, 0x1a, 0x40, 0x30, 0xcc, 0x2d, 0xf3, 0xe1, 0x0c, 0x21, 0x40
        /*0040*/ 	.byte	0x0d, 0xb7, 0xfc, 0x82, 0x8e, 0x35, 0x25, 0x40
.L_8:


//--------------------- .text._Z10extendTreeP5PointPKS_PKiS4_Piii --------------------------
	.section	.text._Z10extendTreeP5PointPKS_PKiS4_Piii,"ax",@progbits
	.align	128
        .global         _Z10extendTreeP5PointPKS_PKiS4_Piii
        .type           _Z10extendTreeP5PointPKS_PKiS4_Piii,@function
        .size           _Z10extendTreeP5PointPKS_PKiS4_Piii,(.L_x_89 - _Z10extendTreeP5PointPKS_PKiS4_Piii)
        .other          _Z10extendTreeP5PointPKS_PKiS4_Piii,@"STO_CUDA_ENTRY STV_DEFAULT"
_Z10extendTreeP5PointPKS_PKiS4_Piii:
.text._Z10extendTreeP5PointPKS_PKiS4_Piii:
[----:B------:R-:W-:Y:S01]  /*0000*/  LDC R1, c[0x0][0x37c] ;  /* 0x0000df00ff017b82 */ /* 0x000fe20000000800 */
[----:B------:R-:W0:Y:S07]  /*0010*/  S2R R3, SR_TID.X ;  /* 0x0000000000037919 */ /* 0x000e2e0000002100 */
[----:B------:R-:W0:Y:S01]  /*0020*/  S2UR UR4, SR_CTAID.X ;  /* 0x00000000000479c3 */ /* 0x000e220000002500 */
[----:B------:R-:W1:Y:S07]  /*0030*/  LDCU UR5, c[0x0][0x3ac] ;  /* 0x00007580ff0577ac */ /* 0x000e6e0008000800 */
[----:B------:R-:W0:Y:S02]  /*0040*/  LDC R4, c[0x0][0x360] ;  /* 0x0000d800ff047b82 */ /* 0x000e240000000800 */
[----:B0-----:R-:W-:-:S05]  /*0050*/  IMAD R4, R4, UR4, R3 ;  /* 0x0000000404047c24 */ /* 0x001fca000f8e0203 */
[----:B-1----:R-:W-:-:S13]  /*0060*/  ISETP.GE.AND P0, PT, R4, UR5, PT ;  /* 0x0000000504007c0c */ /* 0x002fda000bf06270 */
[----:B------:R-:W-:Y:S05]  /*0070*/  @P0 EXIT ;  /* 0x000000000000094d */ /* 0x000fea0003800000 */
[----:B------:R-:W0:Y:S01]  /*0080*/  LDC.64 R2, c[0x0][0x398] ;  /* 0x0000e600ff027b82 */ /* 0x000e220000000a00 */
[----:B------:R-:W1:Y:S01]  /*0090*/  LDCU.64 UR6, c[0x0][0x358] ;  /* 0x00006b00ff0677ac */ /* 0x000e620008000a00 */
[----:B0-----:R-:W-:-:S06]  /*00a0*/  IMAD.WIDE R2, R4, 0x4, R2 ;  /* 0x0000000404027825 */ /* 0x001fcc00078e0202 */
[----:B-1----:R-:W2:Y:S02]  /*00b0*/  LDG.E R2, desc[UR6][R2.64] ;  /* 0x0000000602027981 */ /* 0x002ea4000c1e1900 */
[----:B--2---:R-:W-:-:S13]  /*00c0*/  ISETP.NE.AND P0, PT, R2, RZ, PT ;  /* 0x000000ff0200720c */ /* 0x004fda0003f05270 */
[----:B------:R-:W-:Y:S05]  /*00d0*/  @!P0 BRA `(.L_x_0) ;  /* 0x0000000400248947 */ /* 0x000fea0003800000 */
[----:B------:R-:W0:Y:S08]  /*00e0*/  LDC.64 R12, c[0x0][0x390] ;  /* 0x0000e400ff0c7b82 */ /* 0x000e300000000a00 */
[----:B------:R-:W1:Y:S08]  /*00f0*/  LDC.64 R2, c[0x0][0x388] ;  /* 0x0000e200ff027b82 */ /* 0x000e700000000a00 */
[----:B------:R-:W2:Y:S01]  /*0100*/  LDC.64 R8, c[0x0][0x380] ;  /* 0x0000e000ff087b82 */ /* 0x000ea20000000a00 */
[----:B0-----:R-:W-:-:S06]  /*0110*/  IMAD.WIDE R12, R4, 0x4, R12 ;  /* 0x00000004040c7825 */ /* 0x001fcc00078e020c */
[----:B------:R-:W2:Y:S01]  /*0120*/  LDG.E R13, desc[UR6][R12.64] ;  /* 0x000000060c0d7981 */ /* 0x000ea2000c1e1900 */
[----:B-1----:R-:W-:-:S05]  /*0130*/  IMAD.WIDE R2, R4, 0xc, R2 ;  /* 0x0000000c04027825 */ /* 0x002fca00078e0202 */
[----:B------:R-:W3:Y:S04]  /*0140*/  LDG.E R10, desc[UR6][R2.64] ;  /* 0x00000006020a7981 */ /* 0x000ee8000c1e1900 */
[----:B------:R-:W4:Y:S01]  /*0150*/  LDG.E R7, desc[UR6][R2.64+0x4] ;  /* 0x0000040602077981 */ /* 0x000f22000c1e1900 */
[----:B--2---:R-:W-:-:S05]  /*0160*/  IMAD.WIDE R8, R13, 0xc, R8 ;  /* 0x0000000c0d087825 */ /* 0x004fca00078e0208 */
[----:B------:R-:W3:Y:S04]  /*0170*/  LDG.E R5, desc[UR6][R8.64] ;  /* 0x0000000608057981 */ /* 0x000ee8000c1e1900 */
[----:B------:R-:W4:Y:S01]  /*0180*/  LDG.E R6, desc[UR6][R8.64+0x4] ;  /* 0x0000040608067981 */ /* 0x000f22000c1e1900 */
[----:B------:R-:W-:Y:S01]  /*0190*/  BSSY.RECONVERGENT B0, `(.L_x_1) ;  /* 0x0000010000007945 */ /* 0x000fe20003800200 */
[----:B---3--:R-:W-:Y:S01]  /*01a0*/  FADD R0, R5, -R10 ;  /* 0x8000000a05007221 */ /* 0x008fe20000000000 */
[----:B----4-:R-:W-:-:S03]  /*01b0*/  FADD R7, R6, -R7 ;  /* 0x8000000706077221 */ /* 0x010fc60000000000 */
[----:B------:R-:W-:-:S04]  /*01c0*/  FFMA R0, R0, R0, RZ ;  /* 0x0000000000007223 */ /* 0x000fc800000000ff */
[----:B------:R-:W-:-:S04]  /*01d0*/  FFMA R0, R7, R7, R0 ;  /* 0x0000000707007223 */ /* 0x000fc80000000000 */
[----:B------:R-:W-:Y:S01]  /*01e0*/  VIADD R11, R0, 0xf3000000 ;  /* 0xf3000000000b7836 */ /* 0x000fe20000000000 */
[----:B------:R0:W1:Y:S04]  /*01f0*/  MUFU.RSQ R7, R0 ;  /* 0x0000000000077308 */ /* 0x0000680000001400 */
[----:B------:R-:W-:-:S13]  /*0200*/  ISETP.GT.U32.AND P0, PT, R11, 0x727fffff, PT ;  /* 0x727fffff0b00780c */ /* 0x000fda0003f04070 */
[----:B01----:R-:W-:Y:S05]  /*0210*/  @!P0 BRA `(.L_x_2) ;  /* 0x00000000000c8947 */ /* 0x003fea0003800000 */
[----:B------:R-:W-:-:S07]  /*0220*/  MOV R15, 0x240 ;  /* 0x00000240000f7802 */ /* 0x000fce0000000f00 */
[----:B------:R-:W-:Y:S05]  /*0230*/  CALL.REL.NOINC `($__internal_0_$__cuda_sm20_sqrt_rn_f32_slowpath) ;  /* 0x0000000000dc7944 */ /* 0x000fea0003c00000 */
[----:B------:R-:W-:Y:S05]  /*0240*/  BRA `(.L_x_3) ;  /* 0x0000000000107947 */ /* 0x000fea0003800000 */
.L_x_2:
[----:B------:R-:W-:Y:S01]  /*0250*/  FMUL.FTZ R11, R0, R7 ;  /* 0x00000007000b7220 */ /* 0x000fe20000410000 */
[----:B------:R-:W-:-:S03]  /*0260*/  FMUL.FTZ R7, R7, 0.5 ;  /* 0x3f00000007077820 */ /* 0x000fc60000410000 */
[----:B------:R-:W-:-:S04]  /*0270*/  FFMA R0, -R11, R11, R0 ;  /* 0x0000000b0b007223 */ /* 0x000fc80000000100 */
[----:B------:R-:W-:-:S07]  /*0280*/  FFMA R7, R0, R7, R11 ;  /* 0x0000000700077223 */ /* 0x000fce000000000b */
.L_x_3:
[----:B------:R-:W-:Y:S05]  /*0290*/  BSYNC.RECONVERGENT B0 ;  /* 0x0000000000007941 */ /* 0x000fea0003800200 */
.L_x_1:
[----:B------:R-:W-:Y:S01]  /*02a0*/  FSETP.GT.AND P0, PT, R7, RZ, PT ;  /* 0x000000ff0700720b */ /* 0x000fe20003f04000 */
[----:B------:R-:W-:-:S12]  /*02b0*/  BSSY.RECONVERGENT B2, `(.L_x_4) ;  /* 0x0000026000027945 */ /* 0x000fd80003800200 */
[----:B------:R-:W-:Y:S05]  /*02c0*/  @!P0 BRA `(.L_x_5) ;  /* 0x0000000000708947 */ /* 0x000fea0003800000 */
[----:B------:R-:W0:Y:S01]  /*02d0*/  MUFU.RCP R0, R7 ;  /* 0x0000000700007308 */ /* 0x000e220000001000 */
[----:B------:R-:W1:Y:S01]  /*02e0*/  LDC.64 R8, c[0x0][0x380] ;  /* 0x0000e000ff087b82 */ /* 0x000e620000000a00 */
[----:B------:R-:W-:Y:S01]  /*02f0*/  UMOV UR5, 0x3f000000 ;  /* 0x3f00000000057882 */ /* 0x000fe20000000000 */
[----:B------:R-:W2:Y:S01]  /*0300*/  LDCU UR4, c[0x0][0x3a8] ;  /* 0x00007500ff0477ac */ /* 0x000ea20008000800 */
[----:B------:R-:W-:Y:S01]  /*0310*/  MOV R14, UR5 ;  /* 0x00000005000e7c02 */ /* 0x000fe20008000f00 */
[----:B------:R-:W-:Y:S03]  /*0320*/  BSSY.RECONVERGENT B1, `(.L_x_6) ;  /* 0x000000e000017945 */ /* 0x000fe60003800200 */
[----:B------:R-:W3:Y:S01]  /*0330*/  FCHK P0, R14, R7 ;  /* 0x000000070e007302 */ /* 0x000ee20000000000 */
[----:B0-----:R-:W-:-:S04]  /*0340*/  FFMA R11, R0, -R7, 1 ;  /* 0x3f800000000b7423 */ /* 0x001fc80000000807 */
[----:B------:R-:W-:Y:S01]  /*0350*/  FFMA R0, R0, R11, R0 ;  /* 0x0000000b00007223 */ /* 0x000fe20000000000 */
[----:B--2---:R-:W-:-:S03]  /*0360*/  VIADD R11, R4, UR4 ;  /* 0x00000004040b7c36 */ /* 0x004fc60008000000 */
[----:B------:R-:W-:Y:S01]  /*0370*/  FFMA R13, R0, 0.5, RZ ;  /* 0x3f000000000d7823 */ /* 0x000fe200000000ff */
[----:B-1----:R-:W-:-:S04]  /*0380*/  IMAD.WIDE R8, R11, 0xc, R8 ;  /* 0x0000000c0b087825 */ /* 0x002fc800078e0208 */
[----:B------:R-:W-:-:S04]  /*0390*/  FFMA R12, R13, -R7, 0.5 ;  /* 0x3f0000000d0c7423 */ /* 0x000fc80000000807 */
[----:B------:R-:W-:Y:S01]  /*03a0*/  FFMA R0, R0, R12, R13 ;  /* 0x0000000c00007223 */ /* 0x000fe2000000000d */
[----:B---3--:R-:W-:Y:S06]  /*03b0*/  @!P0 BRA `(.L_x_7) ;  /* 0x0000000000108947 */ /* 0x008fec0003800000 */
[----:B------:R-:W-:Y:S02]  /*03c0*/  MOV R0, R7 ;  /* 0x0000000700007202 */ /* 0x000fe40000000f00 */
[----:B------:R-:W-:-:S07]  /*03d0*/  MOV R12, 0x3f0 ;  /* 0x000003f0000c7802 */ /* 0x000fce0000000f00 */
[----:B------:R-:W-:Y:S05]  /*03e0*/  CALL.REL.NOINC `($__internal_1_$__cuda_sm3x_div_rn_noftz_f32_slowpath) ;  /* 0x0000000000c87944 */ /* 0x000fea0003c00000 */
[----:B------:R-:W-:-:S07]  /*03f0*/  IMAD.MOV.U32 R0, RZ, RZ, R7 ;  /* 0x000000ffff007224 */ /* 0x000fce00078e0007 */
.L_x_7:
[----:B------:R-:W-:Y:S05]  /*0400*/  BSYNC.RECONVERGENT B1 ;  /* 0x0000000000017941 */ /* 0x000fea0003800200 */
.L_x_6:
[----:B------:R-:W-:-:S04]  /*0410*/  FADD R10, -R5, R10 ;  /* 0x0000000a050a7221 */ /* 0x000fc80000000100 */
[----:B------:R-:W-:-:S05]  /*0420*/  FFMA R5, R10, R0, R5 ;  /* 0x000000000a057223 */ /* 0x000fca0000000005 */
[----:B------:R0:W-:Y:S04]  /*0430*/  STG.E desc[UR6][R8.64], R5 ;  /* 0x0000000508007986 */ /* 0x0001e8000c101906 */
[----:B------:R-:W2:Y:S02]  /*0440*/  LDG.E R3, desc[UR6][R2.64+0x4] ;  /* 0x0000040602037981 */ /* 0x000ea4000c1e1900 */
[----:B--2---:R-:W-:-:S04]  /*0450*/  FADD R7, -R6, R3 ;  /* 0x0000000306077221 */ /* 0x004fc80000000100 */
[----:B------:R-:W-:-:S05]  /*0460*/  FFMA R7, R7, R0, R6 ;  /* 0x0000000007077223 */ /* 0x000fca0000000006 */
[----:B------:R0:W-:Y:S01]  /*0470*/  STG.E desc[UR6][R8.64+0x4], R7 ;  /* 0x0000040708007986 */ /* 0x0001e2000c101906 */
[----:B------:R-:W-:Y:S05]  /*0480*/  BRA `(.L_x_8) ;  /* 0x0000000000207947 */ /* 0x000fea0003800000 */
.L_x_5:
[----:B------:R-:W2:Y:S01]  /*0490*/  LDG.E R9, desc[UR6][R8.64+0x8] ;  /* 0x0000080608097981 */ /* 0x000ea2000c1e1900 */
[----:B------:R-:W0:Y:S01]  /*04a0*/  LDC.64 R2, c[0x0][0x380] ;  /* 0x0000e000ff027b82 */ /* 0x000e220000000a00 */
[----:B------:R-:W1:Y:S02]  /*04b0*/  LDCU UR4, c[0x0][0x3a8] ;  /* 0x00007500ff0477ac */ /* 0x000e640008000800 */
[----:B-1----:R-:W-:-:S05]  /*04c0*/  IADD3 R7, PT, PT, R4, UR4, RZ ;  /* 0x0000000404077c10 */ /* 0x002fca000fffe0ff */
[----:B0-----:R-:W-:-:S05]  /*04d0*/  IMAD.WIDE R2, R7, 0xc, R2 ;  /* 0x0000000c07027825 */ /* 0x001fca00078e0202 */
[----:B------:R1:W-:Y:S04]  /*04e0*/  STG.E desc[UR6][R2.64], R5 ;  /* 0x0000000502007986 */ /* 0x0003e8000c101906 */
[----:B------:R1:W-:Y:S04]  /*04f0*/  STG.E desc[UR6][R2.64+0x4], R6 ;  /* 0x0000040602007986 */ /* 0x0003e8000c101906 */
[----:B--2---:R1:W-:Y:S02]  /*0500*/  STG.E desc[UR6][R2.64+0x8], R9 ;  /* 0x0000080902007986 */ /* 0x0043e4000c101906 */
.L_x_8:
[----:B------:R-:W-:Y:S05]  /*0510*/  BSYNC.RECONVERGENT B2 ;  /* 0x0000000000027941 */ /* 0x000fea0003800200 */
.L_x_4:
[----:B-1----:R-:W1:Y:S01]  /*0520*/  LDC.64 R2, c[0x0][0x3a0] ;  /* 0x0000e800ff027b82 */ /* 0x002e620000000a00 */
[----:B0-----:R-:W-:Y:S02]  /*0530*/  IMAD.MOV.U32 R7, RZ, RZ, 0x1 ;  /* 0x00000001ff077424 */ /* 0x001fe400078e00ff */
[----:B-1----:R-:W-:-:S05]  /*0540*/  IMAD.WIDE R4, R4, 0x4, R2 ;  /* 0x0000000404047825 */ /* 0x002fca00078e0202 */
[----:B------:R-:W-:Y:S01]  /*0550*/  STG.E desc[UR6][R4.64], R7 ;  /* 0x0000000704007986 */ /* 0x000fe2000c101906 */
[----:B------:R-:W-:Y:S05]  /*0560*/  EXIT ;  /* 0x000000000000794d */ /* 0x000fea0003800000 */
.L_x_0:
[----:B------:R-:W0:Y:S02]  /*0570*/  LDC.64 R2, c[0x0][0x3a0] ;  /* 0x0000e800ff027b82 */ /* 0x000e240000000a00 */
[----:B0-----:R-:W-:-:S05]  /*0580*/  IMAD.WIDE R2, R4, 0x4, R2 ;  /* 0x0000000404027825 */ /* 0x001fca00078e0202 */
[----:B------:R-:W-:Y:S01]  /*0590*/  STG.E desc[UR6][R2.64], RZ ;  /* 0x000000ff02007986 */ /* 0x000fe2000c101906 */
[----:B------:R-:W-:Y:S05]  /*05a0*/  EXIT ;  /* 0x000000000000794d */ /* 0x000fea0003800000 */
        .weak           $__internal_0_$__cuda_sm20_sqrt_rn_f32_slowpath
        .type           $__internal_0_$__cuda_sm20_sqrt_rn_f32_slowpath,@function
        .size           $__internal_0_$__cuda_sm20_sqrt_rn_f32_slowpath,($__internal_1_$__cuda_sm3x_div_rn_noftz_f32_slowpath - $__internal_0_$__cuda_sm20_sqrt_rn_f32_slowpath)
$__internal_0_$__cuda_sm20_sqrt_rn_f32_slowpath:
[----:B------:R-:W-:-:S13]  /*05b0*/  LOP3.LUT P0, RZ, R0, 0x7fffffff, RZ, 0xc0, !PT ;  /* 0x7fffffff00ff7812 */ /* 0x000fda000780c0ff */
[----:B------:R-:W-:Y:S01]  /*05c0*/  @!P0 MOV R7, R0 ;  /* 0x0000000000078202 */ /* 0x000fe20000000f00 */
[----:B------:R-:W-:Y:S06]  /*05d0*/  @!P0 BRA `(.L_x_9) ;  /* 0x0000000000408947 */ /* 0x000fec0003800000 */
[----:B------:R-:W-:-:S13]  /*05e0*/  FSETP.GEU.FTZ.AND P0, PT, R0, RZ, PT ;  /* 0x000000ff0000720b */ /* 0x000fda0003f1e000 */
[----:B------:R-:W-:Y:S01]  /*05f0*/  @!P0 IMAD.MOV.U32 R7, RZ, RZ, 0x7fffffff ;  /* 0x7fffffffff078424 */ /* 0x000fe200078e00ff */
[----:B------:R-:W-:Y:S06]  /*0600*/  @!P0 BRA `(.L_x_9) ;  /* 0x0000000000348947 */ /* 0x000fec0003800000 */
[----:B------:R-:W-:-:S13]  /*0610*/  FSETP.GTU.FTZ.AND P0, PT, |R0|, +INF , PT ;  /* 0x7f8000000000780b */ /* 0x000fda0003f1c200 */
[----:B------:R-:W-:Y:S01]  /*0620*/  @P0 FADD.FTZ R7, R0, 1 ;  /* 0x3f80000000070421 */ /* 0x000fe20000010000 */
[----:B------:R-:W-:Y:S06]  /*0630*/  @P0 BRA `(.L_x_9) ;  /* 0x0000000000280947 */ /* 0x000fec0003800000 */
[----:B------:R-:W-:-:S13]  /*0640*/  FSETP.NEU.FTZ.AND P0, PT, |R0|, +INF , PT ;  /* 0x7f8000000000780b */ /* 0x000fda0003f1d200 */
[----:B------:R-:W-:-:S04]  /*0650*/  @P0 FFMA R11, R0, 1.84467440737095516160e+19, RZ ;  /* 0x5f800000000b0823 */ /* 0x000fc800000000ff */
[----:B------:R-:W0:Y:S02]  /*0660*/  @P0 MUFU.RSQ R12, R11 ;  /* 0x0000000b000c0308 */ /* 0x000e240000001400 */
[----:B0-----:R-:W-:Y:S01]  /*0670*/  @P0 FMUL.FTZ R14, R11, R12 ;  /* 0x0000000c0b0e0220 */ /* 0x001fe20000410000 */
[----:B------:R-:W-:-:S03]  /*0680*/  @P0 FMUL.FTZ R12, R12, 0.5 ;  /* 0x3f0000000c0c0820 */ /* 0x000fc60000410000 */
[----:B------:R-:W-:-:S04]  /*0690*/  @P0 FADD.FTZ R7, -R14, -RZ ;  /* 0x800000ff0e070221 */ /* 0x000fc80000010100 */
[----:B------:R-:W-:Y:S01]  /*06a0*/  @P0 FFMA R13, R14, R7, R11 ;  /* 0x000000070e0d0223 */ /* 0x000fe2000000000b */
[----:B------:R-:W-:-:S03]  /*06b0*/  @!P0 MOV R7, R0 ;  /* 0x0000000000078202 */ /* 0x000fc60000000f00 */
[----:B------:R-:W-:-:S04]  /*06c0*/  @P0 FFMA R12, R13, R12, R14 ;  /* 0x0000000c0d0c0223 */ /* 0x000fc8000000000e */
[----:B------:R-:W-:-:S07]  /*06d0*/  @P0 FMUL.FTZ R7, R12, 2.3283064365386962891e-10 ;  /* 0x2f8000000c070820 */ /* 0x000fce0000410000 */
.L_x_9:
[----:B------:R-:W-:Y:S02]  /*06e0*/  HFMA2 R13, -RZ, RZ, 0, 0 ;  /* 0x00000000ff0d7431 */ /* 0x000fe400000001ff */
[----:B------:R-:W-:-:S04]  /*06f0*/  IMAD.MOV.U32 R12, RZ, RZ, R15 ;  /* 0x000000ffff0c7224 */ /* 0x000fc800078e000f */
[----:B------:R-:W-:Y:S05]  /*0700*/  RET.REL.NODEC R12 `(_Z10extendTreeP5PointPKS_PKiS4_Piii) ;  /* 0xfffffff80c3c7950 */ /* 0x000fea0003c3ffff */
        .weak           $__internal_1_$__cuda_sm3x_div_rn_noftz_f32_slowpath
        .type           $__internal_1_$__cuda_sm3x_div_rn_noftz_f32_slowpath,@function
        .size           $__internal_1_$__cuda_sm3x_div_rn_noftz_f32_slowpath,(.L_x_89 - $__internal_1_$__cuda_sm3x_div_rn_noftz_f32_slowpath)
$__internal_1_$__cuda_sm3x_div_rn_noftz_f32_slowpath:
[----:B------:R-:W-:Y:S01]  /*0710*/  SHF.R.U32.HI R7, RZ, 0x17, R0 ;  /* 0x00000017ff077819 */ /* 0x000fe20000011600 */
[----:B------:R-:W-:Y:S04]  /*0720*/  BSSY.RECONVERGENT B0, `(.L_x_10) ;  /* 0x000005b000007945 */ /* 0x000fe80003800200 */
[----:B------:R-:W-:Y:S01]  /*0730*/  BSSY.RELIABLE B3, `(.L_x_11) ;  /* 0x0000019000037945 */ /* 0x000fe20003800100 */
[----:B------:R-:W-:-:S05]  /*0740*/  LOP3.LUT R16, R7, 0xff, RZ, 0xc0, !PT ;  /* 0x000000ff07107812 */ /* 0x000fca00078ec0ff */
[----:B------:R-:W-:-:S05]  /*0750*/  VIADD R13, R16, 0xffffffff ;  /* 0xffffffff100d7836 */ /* 0x000fca0000000000 */
[----:B------:R-:W-:-:S13]  /*0760*/  ISETP.GT.U32.AND P0, PT, R13, 0xfd, PT ;  /* 0x000000fd0d00780c */ /* 0x000fda0003f04070 */
[----:B------:R-:W-:Y:S01]  /*0770*/  @!P0 MOV R11, RZ ;  /* 0x000000ff000b8202 */ /* 0x000fe20000000f00 */
[----:B------:R-:W-:Y:S06]  /*0780*/  @!P0 BRA `(.L_x_12) ;  /* 0x00000000004c8947 */ /* 0x000fec0003800000 */
[----:B------:R-:W-:-:S13]  /*0790*/  FSETP.GTU.FTZ.AND P0, PT, |R0|, +INF , PT ;  /* 0x7f8000000000780b */ /* 0x000fda0003f1c200 */
[----:B------:R-:W-:Y:S05]  /*07a0*/  @P0 BREAK.RELIABLE B3 ;  /* 0x0000000000030942 */ /* 0x000fea0003800100 */
[----:B------:R-:W-:Y:S05]  /*07b0*/  @P0 BRA `(.L_x_13) ;  /* 0x0000000400400947 */ /* 0x000fea0003800000 */
[----:B------:R-:W-:-:S05]  /*07c0*/  IMAD.MOV.U32 R7, RZ, RZ, 0x3f000000 ;  /* 0x3f000000ff077424 */ /* 0x000fca00078e00ff */
[----:B------:R-:W-:-:S13]  /*07d0*/  LOP3.LUT P0, RZ, R0, 0x7fffffff, R7, 0xc8, !PT ;  /* 0x7fffffff00ff7812 */ /* 0x000fda000780c807 */
[----:B------:R-:W-:Y:S05]  /*07e0*/  @!P0 BREAK.RELIABLE B3 ;  /* 0x0000000000038942 */ /* 0x000fea0003800100 */
[----:B------:R-:W-:Y:S05]  /*07f0*/  @!P0 BRA `(.L_x_14) ;  /* 0x0000000400288947 */ /* 0x000fea0003800000 */
[----:B------:R-:W-:Y:S02]  /*0800*/  FSETP.NEU.FTZ.AND P0, PT, |R0|, +INF , PT ;  /* 0x7f8000000000780b */ /* 0x000fe40003f1d200 */
[----:B------:R-:W-:-:S04]  /*0810*/  LOP3.LUT P1, RZ, R7, 0x7fffffff, RZ, 0xc0, !PT ;  /* 0x7fffffff07ff7812 */ /* 0x000fc8000782c0ff */
[----:B------:R-:W-:-:S13]  /*0820*/  PLOP3.LUT P0, PT, P0, P1, PT, 0x2f, 0xf2 ;  /* 0x0000000000f2781c */ /* 0x000fda0000702577 */
[----:B------:R-:W-:Y:S05]  /*0830*/  @P0 BREAK.RELIABLE B3 ;  /* 0x0000000000030942 */ /* 0x000fea0003800100 */
[----:B------:R-:W-:Y:S05]  /*0840*/  @P0 BRA `(.L_x_15) ;  /* 0x00000004000c0947 */ /* 0x000fea0003800000 */
[----:B------:R-:W-:-:S13]  /*0850*/  LOP3.LUT P0, RZ, R0, 0x7fffffff, RZ, 0xc0, !PT ;  /* 0x7fffffff00ff7812 */ /* 0x000fda000780c0ff */
[----:B------:R-:W-:Y:S05]  /*0860*/  @!P0 BREAK.RELIABLE B3 ;  /* 0x0000000000038942 */ /* 0x000fea0003800100 */
[----:B------:R-:W-:Y:S05]  /*0870*/  @!P0 BRA `(.L_x_16) ;  /* 0x0000000000f48947 */ /* 0x000fea0003800000 */
[----:B------:R-:W-:Y:S01]  /*0880*/  ISETP.GE.AND P0, PT, R13, RZ, PT ;  /* 0x000000ff0d00720c */ /* 0x000fe20003f06270 */
[----:B------:R-:W-:-:S12]  /*0890*/  HFMA2 R11, -RZ, RZ, 0, 0 ;  /* 0x00000000ff0b7431 */ /* 0x000fd800000001ff */
[----:B------:R-:W-:Y:S01]  /*08a0*/  @!P0 FFMA R0, R0, 1.84467440737095516160e+19, RZ ;  /* 0x5f80000000008823 */ /* 0x000fe200000000ff */
[----:B------:R-:W-:-:S07]  /*08b0*/  @!P0 VIADD R11, R11, 0x40 ;  /* 0x000000400b0b8836 */ /* 0x000fce0000000000 */
.L_x_12:
[----:B------:R-:W-:Y:S05]  /*08c0*/  BSYNC.RELIABLE B3 ;  /* 0x0000000000037941 */ /* 0x000fea0003800100 */
.L_x_11:
[----:B------:R-:W-:Y:S01]  /*08d0*/  LEA R7, R16, 0xc0800000, 0x17 ;  /* 0xc080000010077811 */ /* 0x000fe200078eb8ff */
[----:B------:R-:W-:Y:S01]  /*08e0*/  UMOV UR4, 0x3f000000 ;  /* 0x3f00000000047882 */ /* 0x000fe20000000000 */
[----:B------:R-:W-:Y:S01]  /*08f0*/  IADD3 R16, PT, PT, R11, 0x7e, -R16 ;  /* 0x0000007e0b107810 */ /* 0x000fe20007ffe810 */
[----:B------:R-:W-:Y:S01]  /*0900*/  UIADD3 UR4, UPT, UPT, UR4, 0x800000, URZ ;  /* 0x0080000004047890 */ /* 0x000fe2000fffe0ff */
[----:B------:R-:W-:Y:S01]  /*0910*/  IADD3 R13, PT, PT, -R7, R0, RZ ;  /* 0x00000000070d7210 */ /* 0x000fe20007ffe1ff */
[----:B------:R-:W-:Y:S03]  /*0920*/  BSSY.RECONVERGENT B3, `(.L_x_17) ;  /* 0x0000031000037945 */ /* 0x000fe60003800200 */
[----:B------:R-:W0:Y:S01]  /*0930*/  MUFU.RCP R0, R13 ;  /* 0x0000000d00007308 */ /* 0x000e220000001000 */
[----:B------:R-:W-:-:S04]  /*0940*/  FADD.FTZ R7, -R13, -RZ ;  /* 0x800000ff0d077221 */ /* 0x000fc80000010100 */
[----:B0-----:R-:W-:-:S04]  /*0950*/  FFMA R15, R0, R7, 1 ;  /* 0x3f800000000f7423 */ /* 0x001fc80000000007 */
[----:B------:R-:W-:-:S04]  /*0960*/  FFMA R0, R0, R15, R0 ;  /* 0x0000000f00007223 */ /* 0x000fc80000000000 */
[----:B------:R-:W-:-:S04]  /*0970*/  FFMA R14, R0, UR4, RZ ;  /* 0x00000004000e7c23 */ /* 0x000fc800080000ff */
[----:B------:R-:W-:-:S04]  /*0980*/  FFMA R15, R7, R14, UR4 ;  /* 0x00000004070f7e23 */ /* 0x000fc8000800000e */
[----:B------:R-:W-:-:S04]  /*0990*/  FFMA R15, R0, R15, R14 ;  /* 0x0000000f000f7223 */ /* 0x000fc8000000000e */
[----:B------:R-:W-:-:S04]  /*09a0*/  FFMA R14, R7, R15, UR4 ;  /* 0x00000004070e7e23 */ /* 0x000fc8000800000f */
[----:B------:R-:W-:-:S05]  /*09b0*/  FFMA R7, R0, R14, R15 ;  /* 0x0000000e00077223 */ /* 0x000fca000000000f */
[----:B------:R-:W-:-:S04]  /*09c0*/  SHF.R.U32.HI R13, RZ, 0x17, R7 ;  /* 0x00000017ff0d7819 */ /* 0x000fc80000011607 */
[----:B------:R-:W-:-:S05]  /*09d0*/  LOP3.LUT R13, R13, 0xff, RZ, 0xc0, !PT ;  /* 0x000000ff0d0d7812 */ /* 0x000fca00078ec0ff */
[----:B------:R-:W-:-:S05]  /*09e0*/  IMAD.IADD R17, R13, 0x1, R16 ;  /* 0x000000010d117824 */ /* 0x000fca00078e0210 */
[----:B------:R-:W-:-:S04]  /*09f0*/  IADD3 R11, PT, PT, R17, -0x1, RZ ;  /* 0xffffffff110b7810 */ /* 0x000fc80007ffe0ff */
[----:B------:R-:W-:-:S13]  /*0a00*/  ISETP.GE.U32.AND P0, PT, R11, 0xfe, PT ;  /* 0x000000fe0b00780c */ /* 0x000fda0003f06070 */
[----:B------:R-:W-:Y:S05]  /*0a10*/  @!P0 BRA `(.L_x_18) ;  /* 0x0000000000808947 */ /* 0x000fea0003800000 */
[----:B------:R-:W-:-:S13]  /*0a20*/  ISETP.GT.AND P0, PT, R17, 0xfe, PT ;  /* 0x000000fe1100780c */ /* 0x000fda0003f04270 */
[----:B------:R-:W-:Y:S05]  /*0a30*/  @P0 BRA `(.L_x_19) ;  /* 0x00000000006c0947 */ /* 0x000fea0003800000 */
[----:B------:R-:W-:-:S13]  /*0a40*/  ISETP.GE.AND P0, PT, R17, 0x1, PT ;  /* 0x000000011100780c */ /* 0x000fda0003f06270 */
[----:B------:R-:W-:Y:S05]  /*0a50*/  @P0 BRA `(.L_x_20) ;  /* 0x0000000000740947 */ /* 0x000fea0003800000 */
[----:B------:R-:W-:Y:S02]  /*0a60*/  ISETP.GE.AND P0, PT, R17, -0x18, PT ;  /* 0xffffffe81100780c */ /* 0x000fe40003f06270 */
[----:B------:R-:W-:-:S11]  /*0a70*/  LOP3.LUT R7, R7, 0x80000000, RZ, 0xc0, !PT ;  /* 0x8000000007077812 */ /* 0x000fd600078ec0ff */
[----:B------:R-:W-:Y:S05]  /*0a80*/  @!P0 BRA `(.L_x_20) ;  /* 0x0000000000688947 */ /* 0x000fea0003800000 */
[CCC-:B------:R-:W-:Y:S01]  /*0a90*/  FFMA.RZ R11, R0.reuse, R14.reuse, R15.reuse ;  /* 0x0000000e000b7223 */ /* 0x1c0fe2000000c00f */
[C---:B------:R-:W-:Y:S02]  /*0aa0*/  ISETP.NE.AND P2, PT, R17.reuse, RZ, PT ;  /* 0x000000ff1100720c */ /* 0x040fe40003f45270 */
[----:B------:R-:W-:Y:S02]  /*0ab0*/  ISETP.NE.AND P1, PT, R17, RZ, PT ;  /* 0x000000ff1100720c */ /* 0x000fe40003f25270 */
[----:B------:R-:W-:Y:S01]  /*0ac0*/  LOP3.LUT R13, R11, 0x7fffff, RZ, 0xc0, !PT ;  /* 0x007fffff0b0d7812 */ /* 0x000fe200078ec0ff */
[CCC-:B------:R-:W-:Y:S01]  /*0ad0*/  FFMA.RP R11, R0.reuse, R14.reuse, R15.reuse ;  /* 0x0000000e000b7223 */ /* 0x1c0fe2000000800f */
[----:B------:R-:W-:Y:S01]  /*0ae0*/  FFMA.RM R0, R0, R14, R15 ;  /* 0x0000000e00007223 */ /* 0x000fe2000000400f */
[----:B------:R-:W-:Y:S01]  /*0af0*/  VIADD R14, R17, 0x20 ;  /* 0x00000020110e7836 */ /* 0x000fe20000000000 */
[----:B------:R-:W-:Y:S02]  /*0b00*/  LOP3.LUT R13, R13, 0x800000, RZ, 0xfc, !PT ;  /* 0x008000000d0d7812 */ /* 0x000fe400078efcff */
[----:B------:R-:W-:-:S02]  /*0b10*/  IADD3 R15, PT, PT, -R17, RZ, RZ ;  /* 0x000000ff110f7210 */ /* 0x000fc40007ffe1ff */
[----:B------:R-:W-:Y:S02]  /*0b20*/  SHF.L.U32 R14, R13, R14, RZ ;  /* 0x0000000e0d0e7219 */ /* 0x000fe400000006ff */
[----:B------:R-:W-:Y:S02]  /*0b30*/  FSETP.NEU.FTZ.AND P0, PT, R11, R0, PT ;  /* 0x000000000b00720b */ /* 0x000fe40003f1d000 */
[----:B------:R-:W-:Y:S02]  /*0b40*/  SEL R0, R15, RZ, P2 ;  /* 0x000000ff0f007207 */ /* 0x000fe40001000000 */
[----:B------:R-:W-:Y:S02]  /*0b50*/  ISETP.NE.AND P1, PT, R14, RZ, P1 ;  /* 0x000000ff0e00720c */ /* 0x000fe40000f25270 */
[----:B------:R-:W-:Y:S02]  /*0b60*/  SHF.R.U32.HI R0, RZ, R0, R13 ;  /* 0x00000000ff007219 */ /* 0x000fe4000001160d */
[----:B------:R-:W-:-:S02]  /*0b70*/  PLOP3.LUT P0, PT, P0, P1, PT, 0xf8, 0x8f ;  /* 0x00000000008f781c */ /* 0x000fc40000703f70 */
[----:B------:R-:W-:Y:S02]  /*0b80*/  SHF.R.U32.HI R14, RZ, 0x1, R0 ;  /* 0x00000001ff0e7819 */ /* 0x000fe40000011600 */
[----:B------:R-:W-:-:S04]  /*0b90*/  SEL R11, RZ, 0x1, !P0 ;  /* 0x00000001ff0b7807 */ /* 0x000fc80004000000 */
[----:B------:R-:W-:-:S04]  /*0ba0*/  LOP3.LUT R11, R11, 0x1, R14, 0xf8, !PT ;  /* 0x000000010b0b7812 */ /* 0x000fc800078ef80e */
[----:B------:R-:W-:-:S05]  /*0bb0*/  LOP3.LUT R11, R11, R0, RZ, 0xc0, !PT ;  /* 0x000000000b0b7212 */ /* 0x000fca00078ec0ff */
[----:B------:R-:W-:-:S05]  /*0bc0*/  IMAD.IADD R14, R14, 0x1, R11 ;  /* 0x000000010e0e7824 */ /* 0x000fca00078e020b */
[----:B------:R-:W-:Y:S01]  /*0bd0*/  LOP3.LUT R7, R14, R7, RZ, 0xfc, !PT ;  /* 0x000000070e077212 */ /* 0x000fe200078efcff */
[----:B------:R-:W-:Y:S06]  /*0be0*/  BRA `(.L_x_20) ;  /* 0x0000000000107947 */ /* 0x000fec0003800000 */
.L_x_19:
[----:B------:R-:W-:-:S04]  /*0bf0*/  LOP3.LUT R7, R7, 0x80000000, RZ, 0xc0, !PT ;  /* 0x8000000007077812 */ /* 0x000fc800078ec0ff */
[----:B------:R-:W-:Y:S01]  /*0c00*/  LOP3.LUT R7, R7, 0x7f800000, RZ, 0xfc, !PT ;  /* 0x7f80000007077812 */ /* 0x000fe200078efcff */
[----:B------:R-:W-:Y:S06]  /*0c10*/  BRA `(.L_x_20) ;  /* 0x0000000000047947 */ /* 0x000fec0003800000 */
.L_x_18:
[----:B------:R-:W-:-:S07]  /*0c20*/  LEA R7, R16, R7, 0x17 ;  /* 0x0000000710077211 */ /* 0x000fce00078eb8ff */
.L_x_20:
[----:B------:R-:W-:Y:S05]  /*0c30*/  BSYNC.RECONVERGENT B3 ;  /* 0x0000000000037941 */ /* 0x000fea0003800200 */
.L_x_17:
[----:B------:R-:W-:Y:S05]  /*0c40*/  BRA `(.L_x_21) ;  /* 0x0000000000207947 */ /* 0x000fea0003800000 */
.L_x_16:
[----:B------:R-:W-:-:S04]  /*0c50*/  LOP3.LUT R7, R0, 0x80000000, R7, 0x48, !PT ;  /* 0x8000000000077812 */ /* 0x000fc800078e4807 */
[----:B------:R-:W-:Y:S01]  /*0c60*/  LOP3.LUT R7, R7, 0x7f800000, RZ, 0xfc, !PT ;  /* 0x7f80000007077812 */ /* 0x000fe200078efcff */
[----:B------:R-:W-:Y:S06]  /*0c70*/  BRA `(.L_x_21) ;  /* 0x0000000000147947 */ /* 0x000fec0003800000 */
.L_x_15:
[----:B------:R-:W-:Y:S01]  /*0c80*/  LOP3.LUT R7, R0, 0x80000000, R7, 0x48, !PT ;  /* 0x8000000000077812 */ /* 0x000fe200078e4807 */
[----:B------:R-:W-:Y:S06]  /*0c90*/  BRA `(.L_x_21) ;  /* 0x00000000000c7947 */ /* 0x000fec0003800000 */
.L_x_14:
[----:B------:R-:W0:Y:S01]  /*0ca0*/  MUFU.RSQ R7, -QNAN ;  /* 0xffc0000000077908 */ /* 0x000e220000001400 */
[----:B------:R-:W-:Y:S05]  /*0cb0*/  BRA `(.L_x_21) ;  /* 0x0000000000047947 */ /* 0x000fea0003800000 */
.L_x_13:
[----:B------:R-:W-:-:S07]  /*0cc0*/  FADD.FTZ R7, R0, 0.5 ;  /* 0x3f00000000077421 */ /* 0x000fce0000010000 */
.L_x_21:
[----:B------:R-:W-:Y:S05]  /*0cd0*/  BSYNC.RECONVERGENT B0 ;  /* 0x0000000000007941 */ /* 0x000fea0003800200 */
.L_x_10:
[----:B------:R-:W-:-:S04]  /*0ce0*/  IMAD.MOV.U32 R13, RZ, RZ, 0x0 ;  /* 0x00000000ff0d7424 */ /* 0x000fc800078e00ff */
[----:B0-----:R-:W-:Y:S05]  /*0cf0*/  RET.REL.NODEC R12 `(_Z10extendTreeP5PointPKS_PKiS4_Piii) ;  /* 0xfffffff00cc07950 */ /* 0x001fea0003c3ffff */
.L_x_22:
[----:B------:R-:W-:-:S00]  /*0d00*/  BRA `(.L_x_22) ;  /* 0xfffffffc00fc7947 */ /* 0x000fc0000383ffff */
[----:B------:R-:W-:-:S00]  /*0d10*/  NOP ;  /* 0x0000000000007918 */ /* 0x000fc00000000000 */
        /* <DEDUP_REMOVED lines=14> */
.L_x_89:


//--------------------- .text._Z14collisionCheckPK5PointS1_PKiPii --------------------------
	.section	.text._Z14collisionCheckPK5PointS1_PKiPii,"ax",@progbits
	.align	128
        .global         _Z14collisionCheckPK5PointS1_PKiPii
        .type           _Z14collisionCheckPK5PointS1_PKiPii,@function
        .size           _Z14collisionCheckPK5PointS1_PKiPii,(.L_x_92 - _Z14collisionCheckPK5PointS1_PKiPii)
        .other          _Z14collisionCheckPK5PointS1_PKiPii,@"STO_CUDA_ENTRY STV_DEFAULT"
_Z14collisionCheckPK5PointS1_PKiPii:
.text._Z14collisionCheckPK5PointS1_PKiPii:
        /* <DEDUP_REMOVED lines=10> */
[----:B------:R-:W-:-:S06]  /*00a0*/  IMAD.MOV.U32 R9, RZ, RZ, 0x1 ;  /* 0x00000001ff097424 */ /* 0x000fcc00078e00ff */
[----:B------:R-:W2:Y:S01]  /*00b0*/  LDC.64 R4, c[0x0][0x380] ;  /* 0x0000e000ff047b82 */ /* 0x000ea20000000a00 */
[----:B0-----:R-:W-:-:S05]  /*00c0*/  IMAD.WIDE R2, R7, 0x4, R2 ;  /* 0x0000000407027825 */ /* 0x001fca00078e0202 */
[----:B-1----:R0:W-:Y:S01]  /*00d0*/  STG.E desc[UR4][R2.64], R9 ;  /* 0x0000000902007986 */ /* 0x0021e2000c101904 */
[----:B--2---:R-:W-:-:S05]  /*00e0*/  IMAD.WIDE R4, R7, 0xc, R4 ;  /* 0x0000000c07047825 */ /* 0x004fca00078e0204 */
[----:B------:R-:W2:Y:S01]  /*00f0*/  LDG.E R0, desc[UR4][R4.64] ;  /* 0x0000000404007981 */ /* 0x000ea2000c1e1900 */
[----:B------:R-:W-:Y:S01]  /*0100*/  BSSY.RECONVERGENT B0, `(.L_x_23) ;  /* 0x0000008000007945 */ /* 0x000fe20003800200 */
[----:B--2---:R-:W-:-:S04]  /*0110*/  FSETP.GT.AND P0, PT, R0, 10, PT ;  /* 0x412000000000780b */ /* 0x004fc80003f04000 */
[----:B------:R-:W-:-:S13]  /*0120*/  FSETP.LT.OR P0, PT, R0, RZ, P0 ;  /* 0x000000ff0000720b */ /* 0x000fda0000701400 */
[----:B0-----:R-:W-:Y:S05]  /*0130*/  @P0 BRA `(.L_x_24) ;  /* 0x0000000000100947 */ /* 0x001fea0003800000 */
[----:B------:R-:W2:Y:S02]  /*0140*/  LDG.E R4, desc[UR4][R4.64+0x4] ;  /* 0x0000040404047981 */ /* 0x000ea4000c1e1900 */
[C---:B--2---:R-:W-:Y:S02]  /*0150*/  FSETP.GT.AND P0, PT, R4.reuse, 10, PT ;  /* 0x412000000400780b */ /* 0x044fe40003f04000 */
[----:B------:R-:W-:-:S13]  /*0160*/  FSETP.GEU.AND P1, PT, R4, RZ, PT ;  /* 0x000000ff0400720b */ /* 0x000fda0003f2e000 */
[----:B------:R-:W-:Y:S05]  /*0170*/  @!P0 EXIT P1 ;  /* 0x000000000000894d */ /* 0x000fea0000800000 */
.L_x_24:
[----:B------:R-:W-:Y:S05]  /*0180*/  BSYNC.RECONVERGENT B0 ;  /* 0x0000000000007941 */ /* 0x000fea0003800200 */
.L_x_23:
[----:B------:R-:W-:Y:S01]  /*0190*/  STG.E desc[UR4][R2.64], RZ ;  /* 0x000000ff02007986 */ /* 0x000fe2000c101904 */
[----:B------:R-:W-:Y:S05]  /*01a0*/  EXIT ;  /* 0x000000000000794d */ /* 0x000fea0003800000 */
.L_x_25:
        /* <DEDUP_REMOVED lines=13> */
.L_x_92:


//--------------------- .text._Z20findNearestNeighborsPK5PointS1_Piii --------------------------
	.section	.text._Z20findNearestNeighborsPK5PointS1_Piii,"ax",@progbits
	.align	128
        .global         _Z20findNearestNeighborsPK5PointS1_Piii
        .type           _Z20findNearestNeighborsPK5PointS1_Piii,@function
        .size           _Z20findNearestNeighborsPK5PointS1_Piii,(.L_x_90 - _Z20findNearestNeighborsPK5PointS1_Piii)
        .other          _Z20findNearestNeighborsPK5PointS1_Piii,@"STO_CUDA_ENTRY STV_DEFAULT"
_Z20findNearestNeighborsPK5PointS1_Piii:
.text._Z20findNearestNeighborsPK5PointS1_Piii:
        /* <DEDUP_REMOVED lines=8> */
[----:B------:R-:W0:Y:S01]  /*0080*/  LDCU UR4, c[0x0][0x398] ;  /* 0x00007300ff0477ac */ /* 0x000e220008000800 */
[----:B------:R-:W-:Y:S01]  /*0090*/  MOV R9, 0xffffffff ;  /* 0xffffffff00097802 */ /* 0x000fe20000000f00 */
[----:B------:R-:W1:Y:S01]  /*00a0*/  LDCU.64 UR10, c[0x0][0x358] ;  /* 0x00006b00ff0a77ac */ /* 0x000e620008000a00 */
[----:B0-----:R-:W-:-:S09]  /*00b0*/  UISETP.GE.AND UP0, UPT, UR4, 0x1, UPT ;  /* 0x000000010400788c */ /* 0x001fd2000bf06270 */
[----:B-1----:R-:W-:Y:S05]  /*00c0*/  BRA.U !UP0, `(.L_x_26) ;  /* 0x0000001908707547 */ /* 0x002fea000b800000 */
[----:B------:R-:W0:Y:S01]  /*00d0*/  LDC.64 R2, c[0x0][0x388] ;  /* 0x0000e200ff027b82 */ /* 0x000e220000000a00 */
[----:B------:R-:W-:Y:S01]  /*00e0*/  UISETP.GE.U32.AND UP0, UPT, UR4, 0x8, UPT ;  /* 0x000000080400788c */ /* 0x000fe2000bf06070 */
[----:B------:R-:W-:Y:S01]  /*00f0*/  HFMA2 R8, -RZ, RZ, 39.90625, -0.00011759996414184570312 ;  /* 0x50fd87b5ff087431 */ /* 0x000fe200000001ff */
[----:B------:R-:W-:Y:S01]  /*0100*/  MOV R9, 0xffffffff ;  /* 0xffffffff00097802 */ /* 0x000fe20000000f00 */
[----:B------:R-:W-:Y:S01]  /*0110*/  HFMA2 R6, -RZ, RZ, 0, 0 ;  /* 0x00000000ff067431 */ /* 0x000fe200000001ff */
[----:B------:R-:W-:Y:S01]  /*0120*/  ULOP3.LUT UR8, UR4, 0x7, URZ, 0xc0, !UPT ;  /* 0x0000000704087892 */ /* 0x000fe2000f8ec0ff */
[----:B0-----:R-:W-:-:S04]  /*0130*/  IMAD.WIDE R2, R7, 0xc, R2 ;  /* 0x0000000c07027825 */ /* 0x001fc800078e0202 */
[----:B------:R-:W-:Y:S07]  /*0140*/  BRA.U !UP0, `(.L_x_27) ;  /* 0x0000000d08407547 */ /* 0x000fee000b800000 */
[----:B------:R0:W5:Y:S01]  /*0150*/  LDG.E R10, desc[UR10][R2.64] ;  /* 0x0000000a020a7981 */ /* 0x000162000c1e1900 */
[----:B------:R-:W1:Y:S03]  /*0160*/  LDCU.64 UR6, c[0x0][0x380] ;  /* 0x00007000ff0677ac */ /* 0x000e660008000a00 */
[----:B------:R0:W5:Y:S01]  /*0170*/  LDG.E R11, desc[UR10][R2.64+0x4] ;  /* 0x0000040a020b7981 */ /* 0x000162000c1e1900 */
[----:B------:R-:W-:Y:S01]  /*0180*/  ULOP3.LUT UR4, UR4, 0x7ffffff8, URZ, 0xc0, !UPT ;  /* 0x7ffffff804047892 */ /* 0x000fe2000f8ec0ff */
[----:B------:R-:W-:Y:S02]  /*0190*/  MOV R8, 0x50fd87b5 ;  /* 0x50fd87b500087802 */ /* 0x000fe40000000f00 */
[----:B------:R-:W-:Y:S02]  /*01a0*/  MOV R9, 0xffffffff ;  /* 0xffffffff00097802 */ /* 0x000fe40000000f00 */
[----:B------:R-:W-:-:S02]  /*01b0*/  MOV R12, RZ ;  /* 0x000000ff000c7202 */ /* 0x000fc40000000f00 */
[----:B------:R-:W-:Y:S01]  /*01c0*/  MOV R6, UR4 ;  /* 0x0000000400067c02 */ /* 0x000fe20008000f00 */
[----:B-1----:R-:W-:-:S04]  /*01d0*/  UIADD3 UR5, UP0, UPT, UR6, 0x30, URZ ;  /* 0x0000003006057890 */ /* 0x002fc8000ff1e0ff */
[----:B------:R-:W-:Y:S02]  /*01e0*/  UIADD3.X UR6, UPT, UPT, URZ, UR7, URZ, UP0, !UPT ;  /* 0x00000007ff067290 */ /* 0x000fe400087fe4ff */
[----:B------:R-:W-:-:S04]  /*01f0*/  MOV R4, UR5 ;  /* 0x0000000500047c02 */ /* 0x000fc80008000f00 */
[----:B0-----:R-:W-:-:S07]  /*0200*/  MOV R5, UR6 ;  /* 0x0000000600057c02 */ /* 0x001fce0008000f00 */
.L_x_52:
[----:B------:R-:W2:Y:S04]  /*0210*/  LDG.E R13, desc[UR10][R4.64+-0x30] ;  /* 0xffffd00a040d7981 */ /* 0x000ea8000c1e1900 */
[----:B------:R-:W3:Y:S01]  /*0220*/  LDG.E R14, desc[UR10][R4.64+-0x2c] ;  /* 0xffffd40a040e7981 */ /* 0x000ee2000c1e1900 */
[----:B------:R-:W-:Y:S01]  /*0230*/  BSSY.RECONVERGENT B0, `(.L_x_28) ;  /* 0x0000012000007945 */ /* 0x000fe20003800200 */
[----:B--2--5:R-:W-:Y:S01]  /*0240*/  FADD R0, R10, -R13 ;  /* 0x8000000d0a007221 */ /* 0x024fe20000000000 */
[----:B---3--:R-:W-:-:S03]  /*0250*/  FADD R13, R11, -R14 ;  /* 0x8000000e0b0d7221 */ /* 0x008fc60000000000 */
[----:B------:R-:W-:-:S04]  /*0260*/  FFMA R0, R0, R0, RZ ;  /* 0x0000000000007223 */ /* 0x000fc800000000ff */
[----:B------:R-:W-:-:S04]  /*0270*/  FFMA R16, R13, R13, R0 ;  /* 0x0000000d0d107223 */ /* 0x000fc80000000000 */
[----:B------:R0:W1:Y:S01]  /*0280*/  MUFU.RSQ R15, R16 ;  /* 0x00000010000f7308 */ /* 0x0000620000001400 */
[----:B------:R-:W-:-:S04]  /*0290*/  IADD3 R0, PT, PT, R16, -0xd000000, RZ ;  /* 0xf300000010007810 */ /* 0x000fc80007ffe0ff */
[----:B------:R-:W-:-:S13]  /*02a0*/  ISETP.GT.U32.AND P0, PT, R0, 0x727fffff, PT ;  /* 0x727fffff0000780c */ /* 0x000fda0003f04070 */
[----:B01----:R-:W-:Y:S05]  /*02b0*/  @!P0 BRA `(.L_x_29) ;  /* 0x0000000000148947 */ /* 0x003fea0003800000 */
[----:B------:R-:W-:Y:S02]  /*02c0*/  MOV R0, R16 ;  /* 0x0000001000007202 */ /* 0x000fe40000000f00 */
[----:B------:R-:W-:-:S07]  /*02d0*/  MOV R14, 0x2f0 ;  /* 0x000002f0000e7802 */ /* 0x000fce0000000f00 */
[----:B------:R-:W-:Y:S05]  /*02e0*/  CALL.REL.NOINC `($__internal_2_$__cuda_sm20_sqrt_rn_f32_slowpath) ;  /* 0x0000001400f87944 */ /* 0x000fea0003c00000 */
[----:B------:R-:W-:Y:S01]  /*02f0*/  MOV R13, R0 ;  /* 0x00000000000d7202 */ /* 0x000fe20000000f00 */
[----:B------:R-:W-:Y:S06]  /*0300*/  BRA `(.L_x_30) ;  /* 0x0000000000107947 */ /* 0x000fec0003800000 */
.L_x_29:
[----:B------:R-:W-:Y:S01]  /*0310*/  FMUL.FTZ R13, R16, R15 ;  /* 0x0000000f100d7220 */ /* 0x000fe20000410000 */
[----:B------:R-:W-:-:S03]  /*0320*/  FMUL.FTZ R14, R15, 0.5 ;  /* 0x3f0000000f0e7820 */ /* 0x000fc60000410000 */
[----:B------:R-:W-:-:S04]  /*0330*/  FFMA R0, -R13, R13, R16 ;  /* 0x0000000d0d007223 */ /* 0x000fc80000000110 */
[----:B------:R-:W-:-:S07]  /*0340*/  FFMA R13, R0, R14, R13 ;  /* 0x0000000e000d7223 */ /* 0x000fce000000000d */
.L_x_30:
[----:B------:R-:W-:Y:S05]  /*0350*/  BSYNC.RECONVERGENT B0 ;  /* 0x0000000000007941 */ /* 0x000fea0003800200 */
.L_x_28:
[----:B------:R-:W2:Y:S04]  /*0360*/  LDG.E R15, desc[UR10][R4.64+-0x24] ;  /* 0xffffdc0a040f7981 */ /* 0x000ea8000c1e1900 */
[----:B------:R-:W3:Y:S01]  /*0370*/  LDG.E R14, desc[UR10][R4.64+-0x20] ;  /* 0xffffe00a040e7981 */ /* 0x000ee2000c1e1900 */
[CC--:B------:R-:W-:Y:S01]  /*0380*/  FSETP.GEU.AND P0, PT, R13.reuse, R8.reuse, PT ;  /* 0x000000080d00720b */ /* 0x0c0fe20003f0e000 */
[----:B------:R-:W-:Y:S03]  /*0390*/  BSSY.RECONVERGENT B0, `(.L_x_31) ;  /* 0x0000014000007945 */ /* 0x000fe60003800200 */
[----:B------:R-:W-:Y:S02]  /*03a0*/  FSEL R8, R13, R8, !P0 ;  /* 0x000000080d087208 */ /* 0x000fe40004000000 */
[----:B------:R-:W-:Y:S01]  /*03b0*/  SEL R9, R12, R9, !P0 ;  /* 0x000000090c097207 */ /* 0x000fe20004000000 */
[----:B--2---:R-:W-:Y:S01]  /*03c0*/  FADD R0, R10, -R15 ;  /* 0x8000000f0a007221 */ /* 0x004fe20000000000 */
[----:B---3--:R-:W-:-:S03]  /*03d0*/  FADD R15, R11, -R14 ;  /* 0x8000000e0b0f7221 */ /* 0x008fc60000000000 */
[----:B------:R-:W-:-:S04]  /*03e0*/  FFMA R0, R0, R0, RZ ;  /* 0x0000000000007223 */ /* 0x000fc800000000ff */
[----:B------:R-:W-:-:S04]  /*03f0*/  FFMA R16, R15, R15, R0 ;  /* 0x0000000f0f107223 */ /* 0x000fc80000000000 */
[----:B------:R-:W-:Y:S01]  /*0400*/  VIADD R0, R16, 0xf3000000 ;  /* 0xf300000010007836 */ /* 0x000fe20000000000 */
[----:B------:R0:W1:Y:S04]  /*0410*/  MUFU.RSQ R15, R16 ;  /* 0x00000010000f7308 */ /* 0x0000680000001400 */
[----:B------:R-:W-:-:S13]  /*0420*/  ISETP.GT.U32.AND P1, PT, R0, 0x727fffff, PT ;  /* 0x727fffff0000780c */ /* 0x000fda0003f24070 */
[----:B01----:R-:W-:Y:S05]  /*0430*/  @!P1 BRA `(.L_x_32) ;  /* 0x0000000000149947 */ /* 0x003fea0003800000 */
[----:B------:R-:W-:Y:S02]  /*0440*/  MOV R0, R16 ;  /* 0x0000001000007202 */ /* 0x000fe40000000f00 */
[----:B------:R-:W-:-:S07]  /*0450*/  MOV R14, 0x470 ;  /* 0x00000470000e7802 */ /* 0x000fce0000000f00 */
[----:B------:R-:W-:Y:S05]  /*0460*/  CALL.REL.NOINC `($__internal_2_$__cuda_sm20_sqrt_rn_f32_slowpath) ;  /* 0x0000001400987944 */ /* 0x000fea0003c00000 */
[----:B------:R-:W-:Y:S01]  /*0470*/  MOV R13, R0 ;  /* 0x00000000000d7202 */ /* 0x000fe20000000f00 */
[----:B------:R-:W-:Y:S06]  /*0480*/  BRA `(.L_x_33) ;  /* 0x0000000000107947 */ /* 0x000fec0003800000 */
.L_x_32:
[----:B------:R-:W-:Y:S01]  /*0490*/  FMUL.FTZ R13, R16, R15 ;  /* 0x0000000f100d7220 */ /* 0x000fe20000410000 */
[----:B------:R-:W-:-:S03]  /*04a0*/  FMUL.FTZ R14, R15, 0.5 ;  /* 0x3f0000000f0e7820 */ /* 0x000fc60000410000 */
[----:B------:R-:W-:-:S04]  /*04b0*/  FFMA R0, -R13, R13, R16 ;  /* 0x0000000d0d007223 */ /* 0x000fc80000000110 */
[----:B------:R-:W-:-:S07]  /*04c0*/  FFMA R13, R0, R14, R13 ;  /* 0x0000000e000d7223 */ /* 0x000fce000000000d */
.L_x_33:
[----:B------:R-:W-:Y:S05]  /*04d0*/  BSYNC.RECONVERGENT B0 ;  /* 0x0000000000007941 */ /* 0x000fea0003800200 */
.L_x_31:
[----:B------:R-:W2:Y:S04]  /*04e0*/  LDG.E R15, desc[UR10][R4.64+-0x18] ;  /* 0xffffe80a040f7981 */ /* 0x000ea8000c1e1900 */
[----:B------:R-:W3:Y:S01]  /*04f0*/  LDG.E R14, desc[UR10][R4.64+-0x14] ;  /* 0xffffec0a040e7981 */ /* 0x000ee2000c1e1900 */
[CC--:B------:R-:W-:Y:S01]  /*0500*/  FSETP.GEU.AND P0, PT, R13.reuse, R8.reuse, PT ;  /* 0x000000080d00720b */ /* 0x0c0fe20003f0e000 */
[----:B------:R-:W-:Y:S03]  /*0510*/  BSSY.RECONVERGENT B0, `(.L_x_34) ;  /* 0x0000014000007945 */ /* 0x000fe60003800200 */
[----:B------:R-:W-:-:S09]  /*0520*/  FSEL R8, R13, R8, !P0 ;  /* 0x000000080d087208 */ /* 0x000fd20004000000 */
[----:B------:R-:W-:Y:S01]  /*0530*/  @!P0 IADD3 R9, PT, PT, R12, 0x1, RZ ;  /* 0x000000010c098810 */ /* 0x000fe20007ffe0ff */
[----:B--2---:R-:W-:Y:S01]  /*0540*/  FADD R0, R10, -R15 ;  /* 0x8000000f0a007221 */ /* 0x004fe20000000000 */
        /* <DEDUP_REMOVED lines=12> */
.L_x_35:
[----:B------:R-:W-:Y:S01]  /*0610*/  FMUL.FTZ R13, R16, R15 ;  /* 0x0000000f100d7220 */ /* 0x000fe20000410000 */
[----:B------:R-:W-:-:S03]  /*0620*/  FMUL.FTZ R14, R15, 0.5 ;  /* 0x3f0000000f0e7820 */ /* 0x000fc60000410000 */
[----:B------:R-:W-:-:S04]  /*0630*/  FFMA R0, -R13, R13, R16 ;  /* 0x0000000d0d007223 */ /* 0x000fc80000000110 */
[----:B------:R-:W-:-:S07]  /*0640*/  FFMA R13, R0, R14, R13 ;  /* 0x0000000e000d7223 */ /* 0x000fce000000000d */
.L_x_36:
[----:B------:R-:W-:Y:S05]  /*0650*/  BSYNC.RECONVERGENT B0 ;  /* 0x0000000000007941 */ /* 0x000fea0003800200 */
.L_x_34:
        /* <DEDUP_REMOVED lines=19> */
.L_x_38:
[----:B------:R-:W-:Y:S01]  /*0790*/  FMUL.FTZ R13, R16, R15 ;  /* 0x0000000f100d7220 */ /* 0x000fe20000410000 */
[----:B------:R-:W-:-:S03]  /*07a0*/  FMUL.FTZ R14, R15, 0.5 ;  /* 0x3f0000000f0e7820 */ /* 0x000fc60000410000 */
[----:B------:R-:W-:-:S04]  /*07b0*/  FFMA R0, -R13, R13, R16 ;  /* 0x0000000d0d007223 */ /* 0x000fc80000000110 */
[----:B------:R-:W-:-:S07]  /*07c0*/  FFMA R13, R0, R14, R13 ;  /* 0x0000000e000d7223 */ /* 0x000fce000000000d */
.L_x_39:
[----:B------:R-:W-:Y:S05]  /*07d0*/  BSYNC.RECONVERGENT B0 ;  /* 0x0000000000007941 */ /* 0x000fea0003800200 */
.L_x_37:
        /* <DEDUP_REMOVED lines=19> */
.L_x_41:
[----:B------:R-:W-:Y:S01]  /*0910*/  FMUL.FTZ R13, R16, R15 ;  /* 0x0000000f100d7220 */ /* 0x000fe20000410000 */
[----:B------:R-:W-:-:S03]  /*0920*/  FMUL.FTZ R14, R15, 0.5 ;  /* 0x3f0000000f0e7820 */ /* 0x000fc60000410000 */
[----:B------:R-:W-:-:S04]  /*0930*/  FFMA R0, -R13, R13, R16 ;  /* 0x0000000d0d007223 */ /* 0x000fc80000000110 */
[----:B------:R-:W-:-:S07]  /*0940*/  FFMA R13, R0, R14, R13 ;  /* 0x0000000e000d7223 */ /* 0x000fce000000000d */
.L_x_42:
[----:B------:R-:W-:Y:S05]  /*0950*/  BSYNC.RECONVERGENT B0 ;  /* 0x0000000000007941 */ /* 0x000fea0003800200 */
.L_x_40:
        /* <DEDUP_REMOVED lines=19> */
.L_x_44:
[----:B------:R-:W-:Y:S01]  /*0a90*/  FMUL.FTZ R13, R16, R15 ;  /* 0x0000000f100d7220 */ /* 0x000fe20000410000 */
[----:B------:R-:W-:-:S03]  /*0aa0*/  FMUL.FTZ R14, R15, 0.5 ;  /* 0x3f0000000f0e7820 */ /* 0x000fc60000410000 */
[----:B------:R-:W-:-:S04]  /*0ab0*/  FFMA R0, -R13, R13, R16 ;  /* 0x0000000d0d007223 */ /* 0x000fc80000000110 */
[----:B------:R-:W-:-:S07]  /*0ac0*/  FFMA R13, R0, R14, R13 ;  /* 0x0000000e000d7223 */ /* 0x000fce000000000d */
.L_x_45:
[----:B------:R-:W-:Y:S05]  /*0ad0*/  BSYNC.RECONVERGENT B0 ;  /* 0x0000000000007941 */ /* 0x000fea0003800200 */
.L_x_43:
        /* <DEDUP_REMOVED lines=17> */
[----:B------:R-:W-:Y:S01]  /*0bf0*/  IMAD.MOV.U32 R13, RZ, RZ, R0 ;  /* 0x000000ffff0d7224 */ /* 0x000fe200078e0000 */
[----:B------:R-:W-:Y:S06]  /*0c00*/  BRA `(.L_x_48) ;  /* 0x0000000000107947 */ /* 0x000fec0003800000 */
.L_x_47:
[----:B------:R-:W-:Y:S01]  /*0c10*/  FMUL.FTZ R13, R16, R15 ;  /* 0x0000000f100d7220 */ /* 0x000fe20000410000 */
[----:B------:R-:W-:-:S03]  /*0c20*/  FMUL.FTZ R14, R15, 0.5 ;  /* 0x3f0000000f0e7820 */ /* 0x000fc60000410000 */
[----:B------:R-:W-:-:S04]  /*0c30*/  FFMA R0, -R13, R13, R16 ;  /* 0x0000000d0d007223 */ /* 0x000fc80000000110 */
[----:B------:R-:W-:-:S07]  /*0c40*/  FFMA R13, R0, R14, R13 ;  /* 0x0000000e000d7223 */ /* 0x000fce000000000d */
.L_x_48:
[----:B------:R-:W-:Y:S05]  /*0c50*/  BSYNC.RECONVERGENT B0 ;  /* 0x0000000000007941 */ /* 0x000fea0003800200 */
.L_x_46:
        /* <DEDUP_REMOVED lines=17> */
[----:B------:R-:W-:Y:S05]  /*0d70*/  BRA `(.L_x_51) ;  /* 0x0000000000107947 */ /* 0x000fea0003800000 */
.L_x_50:
[----:B------:R-:W-:Y:S01]  /*0d80*/  FMUL.FTZ R0, R15, R14 ;  /* 0x0000000e0f007220 */ /* 0x000fe20000410000 */
[----:B------:R-:W-:-:S03]  /*0d90*/  FMUL.FTZ R14, R14, 0.5 ;  /* 0x3f0000000e0e7820 */ /* 0x000fc60000410000 */
[----:B------:R-:W-:-:S04]  /*0da0*/  FFMA R13, -R0, R0, R15 ;  /* 0x00000000000d7223 */ /* 0x000fc8000000010f */
[----:B------:R-:W-:-:S07]  /*0db0*/  FFMA R0, R13, R14, R0 ;  /* 0x0000000e0d007223 */ /* 0x000fce0000000000 */
.L_x_51:
[----:B------:R-:W-:Y:S05]  /*0dc0*/  BSYNC.RECONVERGENT B0 ;  /* 0x0000000000007941 */ /* 0x000fea0003800200 */
.L_x_49:
[-C--:B------:R-:W-:Y:S02]  /*0dd0*/  FSETP.GEU.AND P0, PT, R0, R8.reuse, PT ;  /* 0x000000080000720b */ /* 0x080fe40003f0e000 */
[----:B------:R-:W-:Y:S02]  /*0de0*/  IADD3 R4, P2, PT, R4, 0x60, RZ ;  /* 0x0000006004047810 */ /* 0x000fe40007f5e0ff */
[----:B------:R-:W-:Y:S02]  /*0df0*/  FSEL R8, R0, R8, !P0 ;  /* 0x0000000800087208 */ /* 0x000fe40004000000 */
[----:B------:R-:W-:-:S07]  /*0e00*/  IADD3.X R5, PT, PT, RZ, R5, RZ, P2, !PT ;  /* 0x00000005ff057210 */ /* 0x000fce00017fe4ff */
[C---:B------:R-:W-:Y:S02]  /*0e10*/  @!P0 IADD3 R9, PT, PT, R12.reuse, 0x7, RZ ;  /* 0x000000070c098810 */ /* 0x040fe40007ffe0ff */
[----:B------:R-:W-:-:S04]  /*0e20*/  IADD3 R12, PT, PT, R12, 0x8, RZ ;  /* 0x000000080c0c7810 */ /* 0x000fc80007ffe0ff */
[----:B------:R-:W-:-:S13]  /*0e30*/  ISETP.NE.AND P1, PT, R12, R6, PT ;  /* 0x000000060c00720c */ /* 0x000fda0003f25270 */
[----:B------:R-:W-:Y:S05]  /*0e40*/  @P1 BRA `(.L_x_52) ;  /* 0xfffffff000f01947 */ /* 0x000fea000383ffff */
.L_x_27:
[----:B------:R-:W-:-:S09]  /*0e50*/  UISETP.NE.AND UP0, UPT, UR8, URZ, UPT ;  /* 0x000000ff0800728c */ /* 0x000fd2000bf05270 */
[----:B------:R-:W-:Y:S05]  /*0e60*/  BRA.U !UP0, `(.L_x_26) ;  /* 0x0000000d08087547 */ /* 0x000fea000b800000 */
[----:B------:R-:W0:Y:S01]  /*0e70*/  LDCU UR4, c[0x0][0x398] ;  /* 0x00007300ff0477ac */ /* 0x000e220008000800 */
[----:B------:R-:W-:Y:S02]  /*0e80*/  UISETP.GE.U32.AND UP0, UPT, UR8, 0x4, UPT ;  /* 0x000000040800788c */ /* 0x000fe4000bf06070 */
[----:B0-----:R-:W-:-:S07]  /*0e90*/  ULOP3.LUT UR4, UR4, 0x3, URZ, 0xc0, !UPT ;  /* 0x0000000304047892 */ /* 0x001fce000f8ec0ff */
[----:B------:R-:W-:Y:S05]  /*0ea0*/  BRA.U !UP0, `(.L_x_53) ;  /* 0x00000005089c7547 */ /* 0x000fea000b800000 */
[----:B------:R-:W0:Y:S01]  /*0eb0*/  LDC.64 R4, c[0x0][0x380] ;  /* 0x0000e000ff047b82 */ /* 0x000e220000000a00 */
[----:B------:R-:W2:Y:S04]  /*0ec0*/  LDG.E R11, desc[UR10][R2.64] ;  /* 0x0000000a020b7981 */ /* 0x000ea8000c1e1900 */
[----:B------:R-:W3:Y:S01]  /*0ed0*/  LDG.E R10, desc[UR10][R2.64+0x4] ;  /* 0x0000040a020a7981 */ /* 0x000ee2000c1e1900 */
[----:B0-----:R-:W-:-:S05]  /*0ee0*/  IMAD.WIDE.U32 R4, R6, 0xc, R4 ;  /* 0x0000000c06047825 */ /* 0x001fca00078e0004 */
[----:B------:R-:W2:Y:S04]  /*0ef0*/  LDG.E R0, desc[UR10][R4.64] ;  /* 0x0000000a04007981 */ /* 0x000ea8000c1e1900 */
[----:B------:R-:W3:Y:S01]  /*0f00*/  LDG.E R13, desc[UR10][R4.64+0x4] ;  /* 0x0000040a040d7981 */ /* 0x000ee2000c1e1900 */
[----:B------:R-:W-:Y:S01]  /*0f10*/  BSSY.RECONVERGENT B0, `(.L_x_54) ;  /* 0x0000012000007945 */ /* 0x000fe20003800200 */
[----:B--2---:R-:W-:Y:S01]  /*0f20*/  FADD R0, R11, -R0 ;  /* 0x800000000b007221 */ /* 0x004fe20000000000 */
[----:B---3--:R-:W-:-:S03]  /*0f30*/  FADD R13, R10, -R13 ;  /* 0x8000000d0a0d7221 */ /* 0x008fc60000000000 */
[----:B------:R-:W-:-:S04]  /*0f40*/  FFMA R0, R0, R0, RZ ;  /* 0x0000000000007223 */ /* 0x000fc800000000ff */
[----:B------:R-:W-:-:S05]  /*0f50*/  FFMA R14, R13, R13, R0 ;  /* 0x0000000d0d0e7223 */ /* 0x000fca0000000000 */
[----:B------:R-:W-:Y:S01]  /*0f60*/  IADD3 R0, PT, PT, R14, -0xd000000, RZ ;  /* 0xf30000000e007810 */ /* 0x000fe20007ffe0ff */
[----:B------:R0:W1:Y:S03]  /*0f70*/  MUFU.RSQ R15, R14 ;  /* 0x0000000e000f7308 */ /* 0x0000660000001400 */
[----:B------:R-:W-:-:S13]  /*0f80*/  ISETP.GT.U32.AND P0, PT, R0, 0x727fffff, PT ;  /* 0x727fffff0000780c */ /* 0x000fda0003f04070 */
[----:B0-----:R-:W-:Y:S05]  /*0f90*/  @!P0 BRA `(.L_x_55) ;  /* 0x0000000000148947 */ /* 0x001fea0003800000 */
[----:B------:R-:W-:Y:S02]  /*0fa0*/  MOV R0, R14 ;  /* 0x0000000e00007202 */ /* 0x000fe40000000f00 */
[----:B------:R-:W-:-:S07]  /*0fb0*/  MOV R14, 0xfd0 ;  /* 0x00000fd0000e7802 */ /* 0x000fce0000000f00 */
[----:B-1----:R-:W-:Y:S05]  /*0fc0*/  CALL.REL.NOINC `($__internal_2_$__cuda_sm20_sqrt_rn_f32_slowpath) ;  /* 0x0000000800c07944 */ /* 0x002fea0003c00000 */
[----:B------:R-:W-:Y:S01]  /*0fd0*/  MOV R13, R0 ;  /* 0x00000000000d7202 */ /* 0x000fe20000000f00 */
[----:B------:R-:W-:Y:S06]  /*0fe0*/  BRA `(.L_x_56) ;  /* 0x0000000000107947 */ /* 0x000fec0003800000 */
.L_x_55:
[----:B-1----:R-:W-:Y:S01]  /*0ff0*/  FMUL.FTZ R13, R14, R15 ;  /* 0x0000000f0e0d7220 */ /* 0x002fe20000410000 */
[----:B------:R-:W-:-:S03]  /*1000*/  FMUL.FTZ R12, R15, 0.5 ;  /* 0x3f0000000f0c7820 */ /* 0x000fc60000410000 */
[----:B------:R-:W-:-:S04]  /*1010*/  FFMA R0, -R13, R13, R14 ;  /* 0x0000000d0d007223 */ /* 0x000fc8000000010e */
[----:B------:R-:W-:-:S07]  /*1020*/  FFMA R13, R0, R12, R13 ;  /* 0x0000000c000d7223 */ /* 0x000fce000000000d */
.L_x_56:
[----:B------:R-:W-:Y:S05]  /*1030*/  BSYNC.RECONVERGENT B0 ;  /* 0x0000000000007941 */ /* 0x000fea0003800200 */
.L_x_54:
[----:B------:R-:W2:Y:S04]  /*1040*/  LDG.E R0, desc[UR10][R4.64+0xc] ;  /* 0x00000c0a04007981 */ /* 0x000ea8000c1e1900 */
[----:B------:R-:W3:Y:S01]  /*1050*/  LDG.E R15, desc[UR10][R4.64+0x10] ;  /* 0x0000100a040f7981 */ /* 0x000ee2000c1e1900 */
[CC--:B------:R-:W-:Y:S01]  /*1060*/  FSETP.GEU.AND P0, PT, R13.reuse, R8.reuse, PT ;  /* 0x000000080d00720b */ /* 0x0c0fe20003f0e000 */
[----:B------:R-:W-:Y:S03]  /*1070*/  BSSY.RECONVERGENT B0, `(.L_x_57) ;  /* 0x0000015000007945 */ /* 0x000fe60003800200 */
[----:B------:R-:W-:Y:S02]  /*1080*/  FSEL R12, R13, R8, !P0 ;  /* 0x000000080d0c7208 */ /* 0x000fe40004000000 */
[----:B------:R-:W-:-:S02]  /*1090*/  IADD3 R8, PT, PT, R6, 0x1, RZ ;  /* 0x0000000106087810 */ /* 0x000fc40007ffe0ff */
[----:B------:R-:W-:Y:S01]  /*10a0*/  SEL R9, R6, R9, !P0 ;  /* 0x0000000906097207 */ /* 0x000fe20004000000 */
        /* <DEDUP_REMOVED lines=8> */
[----:B------:R-:W-:Y:S01]  /*1130*/  IMAD.MOV.U32 R0, RZ, RZ, R16 ;  /* 0x000000ffff007224 */ /* 0x000fe200078e0010 */
[----:B------:R-:W-:-:S07]  /*1140*/  MOV R14, 0x1160 ;  /* 0x00001160000e7802 */ /* 0x000fce0000000f00 */
[----:B------:R-:W-:Y:S05]  /*1150*/  CALL.REL.NOINC `($__internal_2_$__cuda_sm20_sqrt_rn_f32_slowpath) ;  /* 0x00000008005c7944 */ /* 0x000fea0003c00000 */
[----:B------:R-:W-:Y:S01]  /*1160*/  MOV R13, R0 ;  /* 0x00000000000d7202 */ /* 0x000fe20000000f00 */
[----:B------:R-:W-:Y:S06]  /*1170*/  BRA `(.L_x_59) ;  /* 0x0000000000107947 */ /* 0x000fec0003800000 */
.L_x_58:
[----:B------:R-:W-:Y:S01]  /*1180*/  FMUL.FTZ R13, R16, R15 ;  /* 0x0000000f100d7220 */ /* 0x000fe20000410000 */
[----:B------:R-:W-:-:S03]  /*1190*/  FMUL.FTZ R14, R15, 0.5 ;  /* 0x3f0000000f0e7820 */ /* 0x000fc60000410000 */
[----:B------:R-:W-:-:S04]  /*11a0*/  FFMA R0, -R13, R13, R16 ;  /* 0x0000000d0d007223 */ /* 0x000fc80000000110 */
[----:B------:R-:W-:-:S07]  /*11b0*/  FFMA R13, R0, R14, R13 ;  /* 0x0000000e000d7223 */ /* 0x000fce000000000d */
.L_x_59:
[----:B------:R-:W-:Y:S05]  /*11c0*/  BSYNC.RECONVERGENT B0 ;  /* 0x0000000000007941 */ /* 0x000fea0003800200 */
.L_x_57:
[----:B------:R-:W2:Y:S04]  /*11d0*/  LDG.E R0, desc[UR10][R4.64+0x18] ;  /* 0x0000180a04007981 */ /* 0x000ea8000c1e1900 */
[----:B------:R-:W3:Y:S01]  /*11e0*/  LDG.E R15, desc[UR10][R4.64+0x1c] ;  /* 0x00001c0a040f7981 */ /* 0x000ee2000c1e1900 */
[CC--:B------:R-:W-:Y:S01]  /*11f0*/  FSETP.GEU.AND P0, PT, R13.reuse, R12.reuse, PT ;  /* 0x0000000c0d00720b */ /* 0x0c0fe20003f0e000 */
[----:B------:R-:W-:Y:S03]  /*1200*/  BSSY.RECONVERGENT B0, `(.L_x_60) ;  /* 0x0000015000007945 */ /* 0x000fe60003800200 */
[----:B------:R-:W-:Y:S02]  /*1210*/  SEL R8, R8, R9, !P0 ;  /* 0x0000000908087207 */ /* 0x000fe40004000000 */
[----:B------:R-:W-:-:S02]  /*1220*/  FSEL R12, R13, R12, !P0 ;  /* 0x0000000c0d0c7208 */ /* 0x000fc40004000000 */
[----:B------:R-:W-:Y:S01]  /*1230*/  IADD3 R9, PT, PT, R6, 0x2, RZ ;  /* 0x0000000206097810 */ /* 0x000fe20007ffe0ff */
        /* <DEDUP_REMOVED lines=13> */
.L_x_61:
[----:B------:R-:W-:Y:S01]  /*1310*/  FMUL.FTZ R13, R16, R15 ;  /* 0x0000000f100d7220 */ /* 0x000fe20000410000 */
[----:B------:R-:W-:-:S03]  /*1320*/  FMUL.FTZ R14, R15, 0.5 ;  /* 0x3f0000000f0e7820 */ /* 0x000fc60000410000 */
[----:B------:R-:W-:-:S04]  /*1330*/  FFMA R0, -R13, R13, R16 ;  /* 0x0000000d0d007223 */ /* 0x000fc80000000110 */
[----:B------:R-:W-:-:S07]  /*1340*/  FFMA R13, R0, R14, R13 ;  /* 0x0000000e000d7223 */ /* 0x000fce000000000d */
.L_x_62:
[----:B------:R-:W-:Y:S05]  /*1350*/  BSYNC.RECONVERGENT B0 ;  /* 0x0000000000007941 */ /* 0x000fea0003800200 */
.L_x_60:
[----:B------:R-:W2:Y:S04]  /*1360*/  LDG.E R0, desc[UR10][R4.64+0x24] ;  /* 0x0000240a04007981 */ /* 0x000ea8000c1e1900 */
[----:B------:R-:W3:Y:S01]  /*1370*/  LDG.E R15, desc[UR10][R4.64+0x28] ;  /* 0x0000280a040f7981 */ /* 0x000ee2000c1e1900 */
[----:B------:R-:W-:Y:S01]  /*1380*/  FSETP.GEU.AND P0, PT, R13, R12, PT ;  /* 0x0000000c0d00720b */ /* 0x000fe20003f0e000 */
[----:B------:R-:W-:Y:S03]  /*1390*/  BSSY.RECONVERGENT B0, `(.L_x_63) ;  /* 0x0000014000007945 */ /* 0x000fe60003800200 */
[----:B------:R-:W-:Y:S01]  /*13a0*/  SEL R9, R9, R8, !P0 ;  /* 0x0000000809097207 */ /* 0x000fe20004000000 */
[----:B--2---:R-:W-:Y:S01]  /*13b0*/  FADD R0, R11, -R0 ;  /* 0x800000000b007221 */ /* 0x004fe20000000000 */
[----:B------:R-:W-:Y:S01]  /*13c0*/  FSEL R11, R13, R12, !P0 ;  /* 0x0000000c0d0b7208 */ /* 0x000fe20004000000 */
[----:B---3--:R-:W-:-:S02]  /*13d0*/  FADD R15, R10, -R15 ;  /* 0x8000000f0a0f7221 */ /* 0x008fc40000000000 */
[----:B------:R-:W-:Y:S01]  /*13e0*/  FFMA R0, R0, R0, RZ ;  /* 0x0000000000007223 */ /* 0x000fe200000000ff */
[----:B------:R-:W-:-:S03]  /*13f0*/  IADD3 R10, PT, PT, R6, 0x3, RZ ;  /* 0x00000003060a7810 */ /* 0x000fc60007ffe0ff */
        /* <DEDUP_REMOVED lines=9> */
.L_x_64:
[----:B------:R-:W-:Y:S01]  /*1490*/  FMUL.FTZ R0, R15, R14 ;  /* 0x0000000e0f007220 */ /* 0x000fe20000410000 */
[----:B------:R-:W-:-:S03]  /*14a0*/  FMUL.FTZ R4, R14, 0.5 ;  /* 0x3f0000000e047820 */ /* 0x000fc60000410000 */
[----:B------:R-:W-:-:S04]  /*14b0*/  FFMA R5, -R0, R0, R15 ;  /* 0x0000000000057223 */ /* 0x000fc8000000010f */
[----:B------:R-:W-:-:S07]  /*14c0*/  FFMA R0, R5, R4, R0 ;  /* 0x0000000405007223 */ /* 0x000fce0000000000 */
.L_x_65:
[----:B------:R-:W-:Y:S05]  /*14d0*/  BSYNC.RECONVERGENT B0 ;  /* 0x0000000000007941 */ /* 0x000fea0003800200 */
.L_x_63:
[-C--:B------:R-:W-:Y:S02]  /*14e0*/  FSETP.GEU.AND P0, PT, R0, R11.reuse, PT ;  /* 0x0000000b0000720b */ /* 0x080fe40003f0e000 */
[----:B------:R-:W-:Y:S02]  /*14f0*/  IADD3 R6, PT, PT, R6, 0x4, RZ ;  /* 0x0000000406067810 */ /* 0x000fe40007ffe0ff */
[----:B------:R-:W-:Y:S02]  /*1500*/  FSEL R8, R0, R11, !P0 ;  /* 0x0000000b00087208 */ /* 0x000fe40004000000 */
[----:B------:R-:W-:-:S07]  /*1510*/  SEL R9, R10, R9, !P0 ;  /* 0x000000090a097207 */ /* 0x000fce0004000000 */
.L_x_53:
[----:B------:R-:W-:-:S09]  /*1520*/  UISETP.NE.AND UP0, UPT, UR4, URZ, UPT ;  /* 0x000000ff0400728c */ /* 0x000fd2000bf05270 */
[----:B------:R-:W-:Y:S05]  /*1530*/  BRA.U !UP0, `(.L_x_26) ;  /* 0x0000000508547547 */ /* 0x000fea000b800000 */
[----:B------:R-:W-:-:S09]  /*1540*/  UISETP.NE.AND UP0, UPT, UR4, 0x1, UPT ;  /* 0x000000010400788c */ /* 0x000fd2000bf05270 */
        /* <DEDUP_REMOVED lines=19> */
[----:B------:R-:W-:Y:S01]  /*1680*/  IMAD.MOV.U32 R13, RZ, RZ, R0 ;  /* 0x000000ffff0d7224 */ /* 0x000fe200078e0000 */
[----:B------:R-:W-:Y:S06]  /*1690*/  BRA `(.L_x_69) ;  /* 0x0000000000107947 */ /* 0x000fec0003800000 */
.L_x_68:
[----:B-1----:R-:W-:Y:S01]  /*16a0*/  FMUL.FTZ R13, R14, R15 ;  /* 0x0000000f0e0d7220 */ /* 0x002fe20000410000 */
[----:B------:R-:W-:-:S03]  /*16b0*/  FMUL.FTZ R12, R15, 0.5 ;  /* 0x3f0000000f0c7820 */ /* 0x000fc60000410000 */
[----:B------:R-:W-:-:S04]  /*16c0*/  FFMA R0, -R13, R13, R14 ;  /* 0x0000000d0d007223 */ /* 0x000fc8000000010e */
[----:B------:R-:W-:-:S07]  /*16d0*/  FFMA R13, R0, R12, R13 ;  /* 0x0000000c000d7223 */ /* 0x000fce000000000d */
.L_x_69:
[----:B------:R-:W-:Y:S05]  /*16e0*/  BSYNC.RECONVERGENT B0 ;  /* 0x0000000000007941 */ /* 0x000fea0003800200 */
.L_x_67:
[----:B------:R-:W2:Y:S04]  /*16f0*/  LDG.E R0, desc[UR10][R4.64+0xc] ;  /* 0x00000c0a04007981 */ /* 0x000ea8000c1e1900 */
[----:B------:R-:W3:Y:S01]  /*1700*/  LDG.E R15, desc[UR10][R4.64+0x10] ;  /* 0x0000100a040f7981 */ /* 0x000ee2000c1e1900 */
[-C--:B------:R-:W-:Y:S01]  /*1710*/  FSETP.GEU.AND P0, PT, R13, R8.reuse, PT ;  /* 0x000000080d00720b */ /* 0x080fe20003f0e000 */
[----:B------:R-:W-:Y:S01]  /*1720*/  BSSY.RECONVERGENT B0, `(.L_x_70) ;  /* 0x0000014000007945 */ /* 0x000fe20003800200 */
[C---:B------:R-:W-:Y:S02]  /*1730*/  IADD3 R12, PT, PT, R6.reuse, 0x1, RZ ;  /* 0x00000001060c7810 */ /* 0x040fe40007ffe0ff */
[----:B------:R-:W-:Y:S01]  /*1740*/  SEL R9, R6, R9, !P0 ;  /* 0x0000000906097207 */ /* 0x000fe20004000000 */
[----:B--2---:R-:W-:Y:S01]  /*1750*/  FADD R0, R11, -R0 ;  /* 0x800000000b007221 */ /* 0x004fe20000000000 */
[----:B------:R-:W-:Y:S01]  /*1760*/  FSEL R11, R13, R8, !P0 ;  /* 0x000000080d0b7208 */ /* 0x000fe20004000000 */
[----:B---3--:R-:W-:-:S02]  /*1770*/  FADD R15, R10, -R15 ;  /* 0x8000000f0a0f7221 */ /* 0x008fc40000000000 */
        /* <DEDUP_REMOVED lines=10> */
.L_x_71:
[----:B------:R-:W-:Y:S01]  /*1820*/  FMUL.FTZ R0, R15, R10 ;  /* 0x0000000a0f007220 */ /* 0x000fe20000410000 */
[----:B------:R-:W-:-:S03]  /*1830*/  FMUL.FTZ R4, R10, 0.5 ;  /* 0x3f0000000a047820 */ /* 0x000fc60000410000 */
[----:B------:R-:W-:-:S04]  /*1840*/  FFMA R5, -R0, R0, R15 ;  /* 0x0000000000057223 */ /* 0x000fc8000000010f */
[----:B------:R-:W-:-:S07]  /*1850*/  FFMA R0, R5, R4, R0 ;  /* 0x0000000405007223 */ /* 0x000fce0000000000 */
.L_x_72:
[----:B------:R-:W-:Y:S05]  /*1860*/  BSYNC.RECONVERGENT B0 ;  /* 0x0000000000007941 */ /* 0x000fea0003800200 */
.L_x_70:
[-C--:B------:R-:W-:Y:S02]  /*1870*/  FSETP.GEU.AND P0, PT, R0, R11.reuse, PT ;  /* 0x0000000b0000720b */ /* 0x080fe40003f0e000 */
[----:B------:R-:W-:Y:S02]  /*1880*/  IADD3 R6, PT, PT, R6, 0x2, RZ ;  /* 0x0000000206067810 */ /* 0x000fe40007ffe0ff */
[----:B------:R-:W-:Y:S02]  /*1890*/  FSEL R8, R0, R11, !P0 ;  /* 0x0000000b00087208 */ /* 0x000fe40004000000 */
[----:B------:R-:W-:-:S07]  /*18a0*/  SEL R9, R12, R9, !P0 ;  /* 0x000000090c097207 */ /* 0x000fce0004000000 */
.L_x_66:
[----:B------:R-:W0:Y:S02]  /*18b0*/  LDCU UR5, c[0x0][0x398] ;  /* 0x00007300ff0577ac */ /* 0x000e240008000800 */
[----:B0-----:R-:W-:-:S04]  /*18c0*/  ULOP3.LUT UR5, UR5, 0x1, URZ, 0xc0, !UPT ;  /* 0x0000000105057892 */ /* 0x001fc8000f8ec0ff */
[----:B------:R-:W-:-:S09]  /*18d0*/  UISETP.NE.U32.AND UP0, UPT, UR5, 0x1, UPT ;  /* 0x000000010500788c */ /* 0x000fd2000bf05070 */
[----:B------:R-:W-:Y:S05]  /*18e0*/  BRA.U UP0, `(.L_x_26) ;  /* 0x0000000100687547 */ /* 0x000fea000b800000 */
        /* <DEDUP_REMOVED lines=18> */
[----:B------:R-:W-:Y:S05]  /*1a10*/  BRA `(.L_x_75) ;  /* 0x0000000000107947 */ /* 0x000fea0003800000 */
.L_x_74:
[----:B-1----:R-:W-:Y:S01]  /*1a20*/  FMUL.FTZ R0, R13, R10 ;  /* 0x0000000a0d007220 */ /* 0x002fe20000410000 */
[----:B------:R-:W-:-:S03]  /*1a30*/  FMUL.FTZ R2, R10, 0.5 ;  /* 0x3f0000000a027820 */ /* 0x000fc60000410000 */
[----:B------:R-:W-:-:S04]  /*1a40*/  FFMA R3, -R0, R0, R13 ;  /* 0x0000000000037223 */ /* 0x000fc8000000010d */
[----:B------:R-:W-:-:S07]  /*1a50*/  FFMA R0, R3, R2, R0 ;  /* 0x0000000203007223 */ /* 0x000fce0000000000 */
.L_x_75:
[----:B------:R-:W-:Y:S05]  /*1a60*/  BSYNC.RECONVERGENT B0 ;  /* 0x0000000000007941 */ /* 0x000fea0003800200 */
.L_x_73:
[----:B------:R-:W-:-:S04]  /*1a70*/  FSETP.GEU.AND P0, PT, R0, R8, PT ;  /* 0x000000080000720b */ /* 0x000fc80003f0e000 */
[----:B------:R-:W-:-:S09]  /*1a80*/  SEL R9, R6, R9, !P0 ;  /* 0x0000000906097207 */ /* 0x000fd20004000000 */
.L_x_26:
[----:B------:R-:W0:Y:S02]  /*1a90*/  LDC.64 R2, c[0x0][0x390] ;  /* 0x0000e400ff027b82 */ /* 0x000e240000000a00 */
[----:B0-----:R-:W-:-:S05]  /*1aa0*/  IMAD.WIDE R2, R7, 0x4, R2 ;  /* 0x0000000407027825 */ /* 0x001fca00078e0202 */
[----:B------:R-:W-:Y:S01]  /*1ab0*/  STG.E desc[UR10][R2.64], R9 ;  /* 0x0000000902007986 */ /* 0x000fe2000c10190a */
[----:B------:R-:W-:Y:S05]  /*1ac0*/  EXIT ;  /* 0x000000000000794d */ /* 0x000fea0003800000 */
        .weak           $__internal_2_$__cuda_sm20_sqrt_rn_f32_slowpath
        .type           $__internal_2_$__cuda_sm20_sqrt_rn_f32_slowpath,@function
        .size           $__internal_2_$__cuda_sm20_sqrt_rn_f32_slowpath,(.L_x_90 - $__internal_2_$__cuda_sm20_sqrt_rn_f32_slowpath)
$__internal_2_$__cuda_sm20_sqrt_rn_f32_slowpath:
[----:B------:R-:W-:-:S13]  /*1ad0*/  LOP3.LUT P0, RZ, R0, 0x7fffffff, RZ, 0xc0, !PT ;  /* 0x7fffffff00ff7812 */ /* 0x000fda000780c0ff */
[----:B------:R-:W-:Y:S01]  /*1ae0*/  @!P0 MOV R15, R0 ;  /* 0x00000000000f8202 */ /* 0x000fe20000000f00 */
[----:B------:R-:W-:Y:S06]  /*1af0*/  @!P0 BRA `(.L_x_76) ;  /* 0x0000000000408947 */ /* 0x000fec0003800000 */
[----:B------:R-:W-:-:S13]  /*1b00*/  FSETP.GEU.FTZ.AND P0, PT, R0, RZ, PT ;  /* 0x000000ff0000720b */ /* 0x000fda0003f1e000 */
[----:B------:R-:W-:Y:S01]  /*1b10*/  @!P0 MOV R15, 0x7fffffff ;  /* 0x7fffffff000f8802 */ /* 0x000fe20000000f00 */
        /* <DEDUP_REMOVED lines=14> */
.L_x_76:
[----:B------:R-:W-:Y:S01]  /*1c00*/  MOV R0, R15 ;  /* 0x0000000f00007202 */ /* 0x000fe20000000f00 */
[----:B------:R-:W-:-:S04]  /*1c10*/  HFMA2 R15, -RZ, RZ, 0, 0 ;  /* 0x00000000ff0f7431 */ /* 0x000fc800000001ff */
[----:B------:R-:W-:Y:S05]  /*1c20*/  RET.REL.NODEC R14 `(_Z20findNearestNeighborsPK5PointS1_Piii) ;  /* 0xffffffe00ef47950 */ /* 0x000fea0003c3ffff */
.L_x_77:
        /* <DEDUP_REMOVED lines=13> */
.L_x_90:


//--------------------- .text._Z12samplePointsP5PointP17curandStateXORWOWiS_S_ --------------------------
	.section	.text._Z12samplePointsP5PointP17curandStateXORWOWiS_S_,"ax",@progbits
	.align	128
        .global         _Z12samplePointsP5PointP17curandStateXORWOWiS_S_
        .type           _Z12samplePointsP5PointP17curandStateXORWOWiS_S_,@function
        .size           _Z12samplePointsP5PointP17curandStateXORWOWiS_S_,(.L_x_94 - _Z12samplePointsP5PointP17curandStateXORWOWiS_S_)
        .other          _Z12samplePointsP5PointP17curandStateXORWOWiS_S_,@"STO_CUDA_ENTRY STV_DEFAULT"
_Z12samplePointsP5PointP17curandStateXORWOWiS_S_:
.text._Z12samplePointsP5PointP17curandStateXORWOWiS_S_:
        /* <DEDUP_REMOVED lines=10> */
[----:B------:R-:W2:Y:S06]  /*00a0*/  LDCU.64 UR6, c[0x0][0x3a0] ;  /* 0x00007400ff0677ac */ /* 0x000eac0008000a00 */
[----:B------:R-:W2:Y:S08]  /*00b0*/  LDC R14, c[0x0][0x394] ;  /* 0x0000e500ff0e7b82 */ /* 0x000eb00000000800 */
[----:B------:R-:W3:Y:S01]  /*00c0*/  LDC R19, c[0x0][0x398] ;  /* 0x0000e600ff137b82 */ /* 0x000ee20000000800 */
[----:B0-----:R-:W-:-:S05]  /*00d0*/  IMAD.WIDE R2, R15, 0x30, R2 ;  /* 0x000000300f027825 */ /* 0x001fca00078e0202 */
[----:B-1----:R-:W4:Y:S04]  /*00e0*/  LDG.E.64 R10, desc[UR4][R2.64] ;  /* 0x00000004020a7981 */ /* 0x002f28000c1e1b00 */
[----:B------:R-:W5:Y:S04]  /*00f0*/  LDG.E.64 R4, desc[UR4][R2.64+0x10] ;  /* 0x0000100402047981 */ /* 0x000f68000c1e1b00 */
[----:B------:R-:W3:Y:S01]  /*0100*/  LDG.E.64 R6, desc[UR4][R2.64+0x8] ;  /* 0x0000080402067981 */ /* 0x000ee2000c1e1b00 */
[----:B--2---:R-:W-:Y:S01]  /*0110*/  FADD R12, -R14, UR6 ;  /* 0x000000060e0c7e21 */ /* 0x004fe20008000100 */
[----:B----4-:R-:W-:Y:S01]  /*0120*/  SHF.R.U32.HI R0, RZ, 0x2, R11 ;  /* 0x00000002ff007819 */ /* 0x010fe2000001160b */
[----:B------:R-:W-:-:S03]  /*0130*/  VIADD R10, R10, 0x587c5 ;  /* 0x000587c50a0a7836 */ /* 0x000fc60000000000 */
[----:B------:R-:W-:Y:S01]  /*0140*/  LOP3.LUT R0, R0, R11, RZ, 0x3c, !PT ;  /* 0x0000000b00007212 */ /* 0x000fe200078e3cff */
[----:B-----5:R-:W-:Y:S01]  /*0150*/  IMAD.SHL.U32 R9, R5, 0x10, RZ ;  /* 0x0000001005097824 */ /* 0x020fe200078e00ff */
[----:B------:R-:W-:Y:S02]  /*0160*/  MOV R21, R4 ;  /* 0x0000000400157202 */ /* 0x000fe40000000f00 */
[C---:B------:R-:W-:Y:S02]  /*0170*/  SHF.L.U32 R8, R0.reuse, 0x1, RZ ;  /* 0x0000000100087819 */ /* 0x040fe400000006ff */
[----:B---3--:R-:W-:Y:S02]  /*0180*/  MOV R20, R7 ;  /* 0x0000000700147202 */ /* 0x008fe40000000f00 */
[----:B------:R-:W-:Y:S02]  /*0190*/  LOP3.LUT R0, R0, R8, R9, 0x96, !PT ;  /* 0x0000000800007212 */ /* 0x000fe400078e9609 */
[----:B------:R-:W0:Y:S01]  /*01a0*/  LDC.64 R8, c[0x0][0x380] ;  /* 0x0000e000ff087b82 */ /* 0x000e220000000a00 */
[----:B------:R-:W-:Y:S01]  /*01b0*/  STG.E.64 desc[UR4][R2.64+0x8], R20 ;  /* 0x0000081402007986 */ /* 0x000fe2000c101b04 */
[----:B------:R-:W-:Y:S01]  /*01c0*/  LOP3.LUT R13, R0, R5, RZ, 0x3c, !PT ;  /* 0x00000005000d7212 */ /* 0x000fe200078e3cff */
[----:B------:R-:W-:-:S03]  /*01d0*/  IMAD.MOV.U32 R0, RZ, RZ, 0x2f800000 ;  /* 0x2f800000ff007424 */ /* 0x000fc600078e00ff */
[----:B------:R-:W-:-:S04]  /*01e0*/  IADD3 R11, PT, PT, R13, R10, RZ ;  /* 0x0000000a0d0b7210 */ /* 0x000fc80007ffe0ff */
[----:B------:R-:W-:-:S05]  /*01f0*/  I2FP.F32.U32 R11, R11 ;  /* 0x0000000b000b7245 */ /* 0x000fca0000201000 */
[----:B------:R-:W-:-:S04]  /*0200*/  FFMA R11, R11, R0, 1.1641532182693481445e-10 ;  /* 0x2f0000000b0b7423 */ /* 0x000fc80000000000 */
[----:B------:R-:W-:Y:S01]  /*0210*/  FFMA R17, R11, R12, R14 ;  /* 0x0000000c0b117223 */ /* 0x000fe2000000000e */
[----:B------:R-:W-:Y:S02]  /*0220*/  IMAD.MOV.U32 R12, RZ, RZ, R5 ;  /* 0x000000ffff0c7224 */ /* 0x000fe400078e0005 */
[----:B------:R-:W-:Y:S02]  /*0230*/  IMAD.MOV.U32 R11, RZ, RZ, R6 ;  /* 0x000000ffff0b7224 */ /* 0x000fe400078e0006 */
[----:B0-----:R-:W-:Y:S01]  /*0240*/  IMAD.WIDE R8, R15, 0xc, R8 ;  /* 0x0000000c0f087825 */ /* 0x001fe200078e0208 */
[----:B------:R0:W-:Y:S04]  /*0250*/  STG.E.64 desc[UR4][R2.64+0x10], R12 ;  /* 0x0000100c02007986 */ /* 0x0001e8000c101b04 */
[----:B------:R1:W-:Y:S04]  /*0260*/  STG.E.64 desc[UR4][R2.64], R10 ;  /* 0x0000000a02007986 */ /* 0x0003e8000c101b04 */
[----:B------:R2:W-:Y:S04]  /*0270*/  STG.E desc[UR4][R8.64], R17 ;  /* 0x0000001108007986 */ /* 0x0005e8000c101904 */
[----:B------:R-:W3:Y:S04]  /*0280*/  LDG.E.64 R14, desc[UR4][R2.64] ;  /* 0x00000004020e7981 */ /* 0x000ee8000c1e1b00 */
[----:B------:R-:W4:Y:S04]  /*0290*/  LDG.E.64 R6, desc[UR4][R2.64+0x10] ;  /* 0x0000100402067981 */ /* 0x000f28000c1e1b00 */
[----:B------:R-:W5:Y:S01]  /*02a0*/  LDG.E.64 R4, desc[UR4][R2.64+0x8] ;  /* 0x0000080402047981 */ /* 0x000f62000c1e1b00 */
[----:B0-----:R-:W-:Y:S01]  /*02b0*/  FADD R13, -R19, UR7 ;  /* 0x00000007130d7e21 */ /* 0x001fe20008000100 */
[----:B---3--:R-:W-:-:S02]  /*02c0*/  SHF.R.U32.HI R16, RZ, 0x2, R15 ;  /* 0x00000002ff107819 */ /* 0x008fc4000001160f */
[----:B-1----:R-:W-:Y:S02]  /*02d0*/  IADD3 R10, PT, PT, R14, 0x587c5, RZ ;  /* 0x000587c50e0a7810 */ /* 0x002fe40007ffe0ff */
[----:B------:R-:W-:Y:S02]  /*02e0*/  LOP3.LUT R16, R16, R15, RZ, 0x3c, !PT ;  /* 0x0000000f10107212 */ /* 0x000fe400078e3cff */
[----:B----4-:R-:W-:Y:S02]  /*02f0*/  SHF.L.U32 R15, R7, 0x4, RZ ;  /* 0x00000004070f7819 */ /* 0x010fe400000006ff */
[----:B-----5:R-:W-:Y:S01]  /*0300*/  MOV R14, R5 ;  /* 0x00000005000e7202 */ /* 0x020fe20000000f00 */
[----:B------:R-:W-:-:S05]  /*0310*/  IMAD.SHL.U32 R12, R16, 0x2, RZ ;  /* 0x00000002100c7824 */ /* 0x000fca00078e00ff */
[----:B------:R-:W-:Y:S01]  /*0320*/  LOP3.LUT R12, R16, R12, R15, 0x96, !PT ;  /* 0x0000000c100c7212 */ /* 0x000fe200078e960f */
[----:B------:R-:W-:Y:S02]  /*0330*/  IMAD.MOV.U32 R15, RZ, RZ, R6 ;  /* 0x000000ffff0f7224 */ /* 0x000fe400078e0006 */
[----:B------:R-:W-:Y:S01]  /*0340*/  IMAD.MOV.U32 R16, RZ, RZ, R7 ;  /* 0x000000ffff107224 */ /* 0x000fe200078e0007 */
[----:B--2---:R-:W-:Y:S02]  /*0350*/  LOP3.LUT R17, R12, R7, RZ, 0x3c, !PT ;  /* 0x000000070c117212 */ /* 0x004fe400078e3cff */
[----:B------:R-:W-:Y:S03]  /*0360*/  STG.E.64 desc[UR4][R2.64+0x8], R14 ;  /* 0x0000080e02007986 */ /* 0x000fe6000c101b04 */
[----:B------:R-:W-:Y:S01]  /*0370*/  IMAD.IADD R11, R17, 0x1, R10 ;  /* 0x00000001110b7824 */ /* 0x000fe200078e020a */
[----:B------:R-:W-:Y:S04]  /*0380*/  STG.E.64 desc[UR4][R2.64+0x10], R16 ;  /* 0x0000101002007986 */ /* 0x000fe8000c101b04 */
[----:B------:R-:W-:-:S05]  /*0390*/  I2FP.F32.U32 R11, R11 ;  /* 0x0000000b000b7245 */ /* 0x000fca0000201000 */
[----:B------:R-:W-:Y:S01]  /*03a0*/  FFMA R0, R11, R0, 1.1641532182693481445e-10 ;  /* 0x2f0000000b007423 */ /* 0x000fe20000000000 */
[----:B------:R-:W-:-:S03]  /*03b0*/  MOV R11, R4 ;  /* 0x00000004000b7202 */ /* 0x000fc60000000f00 */
[----:B------:R-:W-:Y:S02]  /*03c0*/  FFMA R13, R0, R13, R19 ;  /* 0x0000000d000d7223 */ /* 0x000fe40000000013 */
[----:B------:R-:W-:Y:S04]  /*03d0*/  STG.E.64 desc[UR4][R2.64], R10 ;  /* 0x0000000a02007986 */ /* 0x000fe8000c101b04 */
[----:B------:R-:W-:Y:S01]  /*03e0*/  STG.E desc[UR4][R8.64+0x4], R13 ;  /* 0x0000040d08007986 */ /* 0x000fe2000c101904 */
[----:B------:R-:W-:Y:S05]  /*03f0*/  EXIT ;  /* 0x000000000000794d */ /* 0x000fea0003800000 */
.L_x_78:
        /* <DEDUP_REMOVED lines=16> */
.L_x_94:


//--------------------- .text._Z16initRandomStatesP17curandStateXORWOWm --------------------------
	.section	.text._Z16initRandomStatesP17curandStateXORWOWm,"ax",@progbits
	.align	128
        .global         _Z16initRandomStatesP17curandStateXORWOWm
        .type           _Z16initRandomStatesP17curandStateXORWOWm,@function
        .size           _Z16initRandomStatesP17curandStateXORWOWm,(.L_x_95 - _Z16initRandomStatesP17curandStateXORWOWm)
        .other          _Z16initRandomStatesP17curandStateXORWOWm,@"STO_CUDA_ENTRY STV_DEFAULT"
_Z16initRandomStatesP17curandStateXORWOWm:
.text._Z16initRandomStatesP17curandStateXORWOWm:
[----:B------:R-:W-:Y:S01]  /*0000*/  LDC R1, c[0x0][0x37c] ;  /* 0x0000df00ff017b82 */ /* 0x000fe20000000800 */
[----:B------:R-:W0:Y:S07]  /*0010*/  S2R R4, SR_TID.X ;  /* 0x0000000000047919 */ /* 0x000e2e0000002100 */
[----:B------:R-:W1:Y:S01]  /*0020*/  LDC.64 R2, c[0x0][0x388] ;  /* 0x0000e200ff027b82 */ /* 0x000e620000000a00 */
[----:B------:R-:W2:Y:S01]  /*0030*/  LDCU.64 UR4, c[0x0][0x358] ;  /* 0x00006b00ff0477ac */ /* 0x000ea20008000a00 */
[----:B------:R-:W-:Y:S06]  /*0040*/  BSSY.RECONVERGENT B0, `(.L_x_79) ;  /* 0x00000e5000007945 */ /* 0x000fec0003800200 */
[----:B------:R-:W0:Y:S08]  /*0050*/  S2UR UR6, SR_CTAID.X ;  /* 0x00000000000679c3 */ /* 0x000e300000002500 */
[----:B------:R-:W0:Y:S08]  /*0060*/  LDC R13, c[0x0][0x360] ;  /* 0x0000d800ff0d7b82 */ /* 0x000e300000000800 */
[----:B------:R-:W3:Y:S01]  /*0070*/  LDC.64 R6, c[0x0][0x380] ;  /* 0x0000e000ff067b82 */ /* 0x000ee20000000a00 */
[----:B-1----:R-:W-:-:S02]  /*0080*/  LOP3.LUT R0, R2, 0xaad26b49, RZ, 0x3c, !PT ;  /* 0xaad26b4902007812 */ /* 0x002fc400078e3cff */
[----:B------:R-:W-:-:S03]  /*0090*/  LOP3.LUT R2, R3, 0xf7dcefdd, RZ, 0x3c, !PT ;  /* 0xf7dcefdd03027812 */ /* 0x000fc600078e3cff */
[----:B------:R-:W-:Y:S02]  /*00a0*/  IMAD R0, R0, 0x4182bed5, RZ ;  /* 0x4182bed500007824 */ /* 0x000fe400078e02ff */
[----:B------:R-:W-:Y:S02]  /*00b0*/  IMAD R3, R2, -0x658354e5, RZ ;  /* 0x9a7cab1b02037824 */ /* 0x000fe400078e02ff */
[C---:B------:R-:W-:Y:S01]  /*00c0*/  VIADD R5, R0.reuse, 0x75bcd15 ;  /* 0x075bcd1500057836 */ /* 0x040fe20000000000 */
[C---:B------:R-:W-:Y:S01]  /*00d0*/  LOP3.LUT R8, R0.reuse, 0x159a55e5, RZ, 0x3c, !PT ;  /* 0x159a55e500087812 */ /* 0x040fe200078e3cff */
[C---:B------:R-:W-:Y:S01]  /*00e0*/  VIADD R11, R0.reuse, 0x583f19 ;  /* 0x00583f19000b7836 */ /* 0x040fe20000000000 */
[C---:B------:R-:W-:Y:S01]  /*00f0*/  LOP3.LUT R10, R3.reuse, 0x5491333, RZ, 0x3c, !PT ;  /* 0x05491333030a7812 */ /* 0x040fe200078e3cff */
[----:B------:R-:W-:Y:S02]  /*0100*/  VIADD R9, R3, 0x1f123bb5 ;  /* 0x1f123bb503097836 */ /* 0x000fe40000000000 */
[----:B0-----:R-:W-:Y:S01]  /*0110*/  IMAD R13, R13, UR6, R4 ;  /* 0x000000060d0d7c24 */ /* 0x001fe2000f8e0204 */
[----:B------:R-:W-:-:S04]  /*0120*/  IADD3 R4, PT, PT, R0, 0x64f0c9, R3 ;  /* 0x0064f0c900047810 */ /* 0x000fc80007ffe003 */
[C---:B------:R-:W-:Y:S01]  /*0130*/  ISETP.NE.AND P0, PT, R13.reuse, RZ, PT ;  /* 0x000000ff0d00720c */ /* 0x040fe20003f05270 */
[----:B---3--:R-:W-:-:S05]  /*0140*/  IMAD.WIDE R6, R13, 0x30, R6 ;  /* 0x000000300d067825 */ /* 0x008fca00078e0206 */
[----:B--2---:R0:W-:Y:S04]  /*0150*/  STG.E.64 desc[UR4][R6.64], R4 ;  /* 0x0000000406007986 */ /* 0x0041e8000c101b04 */
[----:B------:R0:W-:Y:S04]  /*0160*/  STG.E.64 desc[UR4][R6.64+0x8], R8 ;  /* 0x0000080806007986 */ /* 0x0001e8000c101b04 */
[----:B------:R0:W-:Y:S01]  /*0170*/  STG.E.64 desc[UR4][R6.64+0x10], R10 ;  /* 0x0000100a06007986 */ /* 0x0001e2000c101b04 */
[----:B------:R-:W-:Y:S05]  /*0180*/  @!P0 BRA `(.L_x_80) ;  /* 0x0000000c00408947 */ /* 0x000fea0003800000 */
[----:B------:R-:W-:Y:S01]  /*0190*/  SHF.R.S32.HI R0, RZ, 0x1f, R13 ;  /* 0x0000001fff007819 */ /* 0x000fe2000001140d */
[----:B------:R-:W-:-:S07]  /*01a0*/  IMAD.MOV.U32 R12, RZ, RZ, RZ ;  /* 0x000000ffff0c7224 */ /* 0x000fce00078e00ff */
.L_x_86:
[----:B-1----:R-:W-:Y:S01]  /*01b0*/  LOP3.LUT R2, R13, 0x3, RZ, 0xc0, !PT ;  /* 0x000000030d027812 */ /* 0x002fe200078ec0ff */
[----:B------:R-:W-:Y:S03]  /*01c0*/  BSSY.RECONVERGENT B1, `(.L_x_81) ;  /* 0x00000c6000017945 */ /* 0x000fe60003800200 */
[----:B------:R-:W-:-:S04]  /*01d0*/  ISETP.NE.U32.AND P0, PT, R2, RZ, PT ;  /* 0x000000ff0200720c */ /* 0x000fc80003f05070 */
[----:B------:R-:W-:-:S13]  /*01e0*/  ISETP.NE.AND.EX P0, PT, RZ, RZ, PT, P0 ;  /* 0x000000ffff00720c */ /* 0x000fda0003f05300 */
[----:B------:R-:W-:Y:S05]  /*01f0*/  @!P0 BRA `(.L_x_82) ;  /* 0x0000000c00088947 */ /* 0x000fea0003800000 */
[----:B0-----:R-:W0:Y:S01]  /*0200*/  LDC.64 R8, c[0x4][RZ] ;  /* 0x01000000ff087b82 */ /* 0x001e220000000a00 */
[----:B------:R-:W-:Y:S02]  /*0210*/  IMAD.MOV.U32 R14, RZ, RZ, RZ ;  /* 0x000000ffff0e7224 */ /* 0x000fe400078e00ff */
[----:B0-----:R-:W-:-:S07]  /*0220*/  IMAD.WIDE.U32 R8, R12, 0xc80, R8 ;  /* 0x00000c800c087825 */ /* 0x001fce00078e0008 */
.L_x_85:
[----:B-1----:R-:W-:Y:S01]  /*0230*/  IMAD.MOV.U32 R15, RZ, RZ, RZ ;  /* 0x000000ffff0f7224 */ /* 0x002fe200078e00ff */
[----:B------:R-:W-:Y:S01]  /*0240*/  CS2R R2, SRZ ;  /* 0x0000000000027805 */ /* 0x000fe2000001ff00 */
[----:B------:R-:W-:Y:S01]  /*0250*/  IMAD.MOV.U32 R17, RZ, RZ, RZ ;  /* 0x000000ffff117224 */ /* 0x000fe200078e00ff */
[----:B------:R-:W-:-:S07]  /*0260*/  CS2R R4, SRZ ;  /* 0x0000000000047805 */ /* 0x000fce000001ff00 */
.L_x_84:
[----:B------:R-:W-:-:S05]  /*0270*/  IMAD.WIDE.U32 R10, R17, 0x4, R6 ;  /* 0x00000004110a7825 */ /* 0x000fca00078e0006 */
[----:B------:R0:W5:Y:S01]  /*0280*/  LDG.E R16, desc[UR4][R10.64+0x4] ;  /* 0x000004040a107981 */ /* 0x000162000c1e1900 */
[----:B------:R-:W-:-:S07]  /*0290*/  IMAD.MOV.U32 R19, RZ, RZ, RZ ;  /* 0x000000ffff137224 */ /* 0x000fce00078e00ff */
.L_x_83:
[----:B-----5:R-:W-:Y:S01]  /*02a0*/  SHF.R.U32.HI R24, RZ, R19, R16 ;  /* 0x00000013ff187219 */ /* 0x020fe20000011610 */
[----:B0-----:R-:W-:-:S03]  /*02b0*/  IMAD.SHL.U32 R10, R17, 0x20, RZ ;  /* 0x00000020110a7824 */ /* 0x001fc600078e00ff */
[----:B------:R-:W-:Y:S01]  /*02c0*/  LOP3.LUT R11, R24, 0x1, RZ, 0xc0, !PT ;  /* 0x00000001180b7812 */ /* 0x000fe200078ec0ff */
[----:B------:R-:W-:-:S03]  /*02d0*/  IMAD.IADD R10, R10, 0x1, R19 ;  /* 0x000000010a0a7824 */ /* 0x000fc600078e0213 */
[----:B------:R-:W-:Y:S01]  /*02e0*/  ISETP.NE.U32.AND P0, PT, R11, 0x1, PT ;  /* 0x000000010b00780c */ /* 0x000fe20003f05070 */
[----:B------:R-:W-:-:S03]  /*02f0*/  IMAD R11, R10, 0x5, RZ ;  /* 0x000000050a0b7824 */ /* 0x000fc600078e02ff */
[----:B------:R-:W-:Y:S01]  /*0300*/  R2P PR, R24, 0x7e ;  /* 0x0000007e18007804 */ /* 0x000fe20000000000 */
[----:B------:R-:W-:-:S08]  /*0310*/  IMAD.WIDE.U32 R10, R11, 0x4, R8 ;  /* 0x000000040b0a7825 */ /* 0x000fd000078e0008 */
[----:B------:R-:W2:Y:S04]  /*0320*/  @!P0 LDG.E R18, desc[UR4][R10.64] ;  /* 0x000000040a128981 */ /* 0x000ea8000c1e1900 */
[----:B------:R-:W3:Y:S04]  /*0330*/  @!P0 LDG.E R20, desc[UR4][R10.64+0x10] ;  /* 0x000010040a148981 */ /* 0x000ee8000c1e1900 */
[----:B------:R-:W4:Y:S04]  /*0340*/  @P1 LDG.E R22, desc[UR4][R10.64+0x14] ;  /* 0x000014040a161981 */ /* 0x000f28000c1e1900 */
[----:B------:R-:W4:Y:S04]  /*0350*/  @P2 LDG.E R26, desc[UR4][R10.64+0x28] ;  /* 0x000028040a1a2981 */ /* 0x000f28000c1e1900 */
[----:B------:R-:W4:Y:S04]  /*0360*/  @!P0 LDG.E R21, desc[UR4][R10.64+0x4] ;  /* 0x000004040a158981 */ /* 0x000f28000c1e1900 */
[----:B------:R-:W4:Y:S04]  /*0370*/  @!P0 LDG.E R23, desc[UR4][R10.64+0xc] ;  /* 0x00000c040a178981 */ /* 0x000f28000c1e1900 */
[----:B------:R-:W4:Y:S04]  /*0380*/  @P1 LDG.E R25, desc[UR4][R10.64+0x18] ;  /* 0x000018040a191981 */ /* 0x000f28000c1e1900 */
[----:B------:R-:W4:Y:S04]  /*0390*/  @P3 LDG.E R28, desc[UR4][R10.64+0x3c] ;  /* 0x00003c040a1c3981 */ /* 0x000f28000c1e1900 */
[----:B------:R-:W4:Y:S01]  /*03a0*/  @P6 LDG.E R27, desc[UR4][R10.64+0x7c] ;  /* 0x00007c040a1b6981 */ /* 0x000f22000c1e1900 */
[----:B--2---:R-:W-:-:S03]  /*03b0*/  @!P0 LOP3.LUT R15, R15, R18, RZ, 0x3c, !PT ;  /* 0x000000120f0f8212 */ /* 0x004fc600078e3cff */
[----:B------:R-:W2:Y:S01]  /*03c0*/  @!P0 LDG.E R18, desc[UR4][R10.64+0x8] ;  /* 0x000008040a128981 */ /* 0x000ea2000c1e1900 */
[----:B---3--:R-:W-:-:S03]  /*03d0*/  @!P0 LOP3.LUT R3, R3, R20, RZ, 0x3c, !PT ;  /* 0x0000001403038212 */ /* 0x008fc600078e3cff */
[----:B------:R-:W3:Y:S01]  /*03e0*/  @P1 LDG.E R20, desc[UR4][R10.64+0x24] ;  /* 0x000024040a141981 */ /* 0x000ee2000c1e1900 */
[----:B----4-:R-:W-:-:S03]  /*03f0*/  @P1 LOP3.LUT R15, R15, R22, RZ, 0x3c, !PT ;  /* 0x000000160f0f1212 */ /* 0x010fc600078e3cff */
[----:B------:R-:W4:Y:S01]  /*0400*/  @P2 LDG.E R22, desc[UR4][R10.64+0x38] ;  /* 0x000038040a162981 */ /* 0x000f22000c1e1900 */
[----:B------:R-:W-:-:S03]  /*0410*/  @P2 LOP3.LUT R15, R15, R26, RZ, 0x3c, !PT ;  /* 0x0000001a0f0f2212 */ /* 0x000fc600078e3cff */
[----:B------:R-:W4:Y:S01]  /*0420*/  @P4 LDG.E R26, desc[UR4][R10.64+0x50] ;  /* 0x000050040a1a4981 */ /* 0x000f22000c1e1900 */
[----:B------:R-:W-:-:S03]  /*0430*/  @!P0 LOP3.LUT R4, R4, R21, RZ, 0x3c, !PT ;  /* 0x0000001504048212 */ /* 0x000fc600078e3cff */
[----:B------:R-:W4:Y:S01]  /*0440*/  @P1 LDG.E R21, desc[UR4][R10.64+0x20] ;  /* 0x000020040a151981 */ /* 0x000f22000c1e1900 */
[----:B------:R-:W-:-:S03]  /*0450*/  @!P0 LOP3.LUT R2, R2, R23, RZ, 0x3c, !PT ;  /* 0x0000001702028212 */ /* 0x000fc600078e3cff */
[----:B------:R-:W4:Y:S01]  /*0460*/  @P2 LDG.E R23, desc[UR4][R10.64+0x2c] ;  /* 0x00002c040a172981 */ /* 0x000f22000c1e1900 */
[----:B------:R-:W-:-:S03]  /*0470*/  @P1 LOP3.LUT R4, R4, R25, RZ, 0x3c, !PT ;  /* 0x0000001904041212 */ /* 0x000fc600078e3cff */
[----:B------:R-:W4:Y:S01]  /*0480*/  @P2 LDG.E R25, desc[UR4][R10.64+0x34] ;  /* 0x000034040a192981 */ /* 0x000f22000c1e1900 */
[----:B--2---:R-:W-:-:S03]  /*0490*/  @!P0 LOP3.LUT R5, R5, R18, RZ, 0x3c, !PT ;  /* 0x0000001205058212 */ /* 0x004fc600078e3cff */
[----:B------:R-:W2:Y:S01]  /*04a0*/  @P1 LDG.E R18, desc[UR4][R10.64+0x1c] ;  /* 0x00001c040a121981 */ /* 0x000ea2000c1e1900 */
[----:B---3--:R-:W-:-:S03]  /*04b0*/  @P1 LOP3.LUT R3, R3, R20, RZ, 0x3c, !PT ;  /* 0x0000001403031212 */ /* 0x008fc600078e3cff */
[----:B------:R-:W3:Y:S01]  /*04c0*/  @P2 LDG.E R20, desc[UR4][R10.64+0x30] ;  /* 0x000030040a142981 */ /* 0x000ee2000c1e1900 */
[----:B----4-:R-:W-:-:S03]  /*04d0*/  @P2 LOP3.LUT R3, R3, R22, RZ, 0x3c, !PT ;  /* 0x0000001603032212 */ /* 0x010fc600078e3cff */
[----:B------:R-:W4:Y:S01]  /*04e0*/  @P3 LDG.E R22, desc[UR4][R10.64+0x4c] ;  /* 0x00004c040a163981 */ /* 0x000f22000c1e1900 */
[----:B------:R-:W-:-:S04]  /*04f0*/  @P3 LOP3.LUT R15, R15, R28, RZ, 0x3c, !PT ;  /* 0x0000001c0f0f3212 */ /* 0x000fc800078e3cff */
[----:B------:R-:W-:Y:S02]  /*0500*/  @P4 LOP3.LUT R15, R15, R26, RZ, 0x3c, !PT ;  /* 0x0000001a0f0f4212 */ /* 0x000fe400078e3cff */
[----:B------:R-:W-:Y:S01]  /*0510*/  @P1 LOP3.LUT R2, R2, R21, RZ, 0x3c, !PT ;  /* 0x0000001502021212 */ /* 0x000fe200078e3cff */
[----:B------:R-:W4:Y:S04]  /*0520*/  @P5 LDG.E R26, desc[UR4][R10.64+0x64] ;  /* 0x000064040a1a5981 */ /* 0x000f28000c1e1900 */
[----:B------:R-:W4:Y:S01]  /*0530*/  @P3 LDG.E R21, desc[UR4][R10.64+0x40] ;  /* 0x000040040a153981 */ /* 0x000f22000c1e1900 */
[----:B------:R-:W-:Y:S02]  /*0540*/  @P2 LOP3.LUT R4, R4, R23, RZ, 0x3c, !PT ;  /* 0x0000001704042212 */ /* 0x000fe400078e3cff */
[----:B------:R-:W-:Y:S01]  /*0550*/  @P2 LOP3.LUT R2, R2, R25, RZ, 0x3c, !PT ;  /* 0x0000001902022212 */ /* 0x000fe200078e3cff */
[----:B------:R-:W4:Y:S04]  /*0560*/  @P3 LDG.E R23, desc[UR4][R10.64+0x48] ;  /* 0x000048040a173981 */ /* 0x000f28000c1e1900 */
[----:B------:R-:W4:Y:S01]  /*0570*/  @P4 LDG.E R25, desc[UR4][R10.64+0x54] ;  /* 0x000054040a194981 */ /* 0x000f22000c1e1900 */
[----:B--2---:R-:W-:-:S03]  /*0580*/  @P1 LOP3.LUT R5, R5, R18, RZ, 0x3c, !PT ;  /* 0x0000001205051212 */ /* 0x004fc600078e3cff */
[----:B------:R-:W2:Y:S01]  /*0590*/  @P3 LDG.E R18, desc[UR4][R10.64+0x44] ;  /* 0x000044040a123981 */ /* 0x000ea2000c1e1900 */
[----:B---3--:R-:W-:-:S03]  /*05a0*/  @P2 LOP3.LUT R5, R5, R20, RZ, 0x3c, !PT ;  /* 0x0000001405052212 */ /* 0x008fc600078e3cff */
[----:B------:R-:W3:Y:S01]  /*05b0*/  @P4 LDG.E R20, desc[UR4][R10.64+0x58] ;  /* 0x000058040a144981 */ /* 0x000ee2000c1e1900 */
[----:B----4-:R-:W-:-:S03]  /*05c0*/  @P3 LOP3.LUT R3, R3, R22, RZ, 0x3c, !PT ;  /* 0x0000001603033212 */ /* 0x010fc600078e3cff */
[----:B------:R-:W4:Y:S01]  /*05d0*/  @P4 LDG.E R22, desc[UR4][R10.64+0x60] ;  /* 0x000060040a164981 */ /* 0x000f22000c1e1900 */
[----:B------:R-:W-:Y:S02]  /*05e0*/  LOP3.LUT P0, RZ, R24, 0x80, RZ, 0xc0, !PT ;  /* 0x0000008018ff7812 */ /* 0x000fe4000780c0ff */
[----:B------:R-:W-:Y:S02]  /*05f0*/  @P5 LOP3.LUT R15, R15, R26, RZ, 0x3c, !PT ;  /* 0x0000001a0f0f5212 */ /* 0x000fe400078e3cff */
[----:B------:R-:W4:Y:S01]  /*0600*/  @P6 LDG.E R26, desc[UR4][R10.64+0x78] ;  /* 0x000078040a1a6981 */ /* 0x000f22000c1e1900 */
[----:B------:R-:W-:-:S03]  /*0610*/  @P3 LOP3.LUT R4, R4, R21, RZ, 0x3c, !PT ;  /* 0x0000001504043212 */ /* 0x000fc600078e3cff */
[----:B------:R-:W4:Y:S01]  /*0620*/  @P4 LDG.E R21, desc[UR4][R10.64+0x5c] ;  /* 0x00005c040a154981 */ /* 0x000f22000c1e1900 */
[----:B------:R-:W-:-:S03]  /*0630*/  @P3 LOP3.LUT R2, R2, R23, RZ, 0x3c, !PT ;  /* 0x0000001702023212 */ /* 0x000fc600078e3cff */
[----:B------:R-:W4:Y:S01]  /*0640*/  @P5 LDG.E R23, desc[UR4][R10.64+0x68] ;  /* 0x000068040a175981 */ /* 0x000f22000c1e1900 */
[----:B------:R-:W-:-:S03]  /*0650*/  @P4 LOP3.LUT R4, R4, R25, RZ, 0x3c, !PT ;  /* 0x0000001904044212 */ /* 0x000fc600078e3cff */
[----:B------:R-:W4:Y:S01]  /*0660*/  @P5 LDG.E R25, desc[UR4][R10.64+0x70] ;  /* 0x000070040a195981 */ /* 0x000f22000c1e1900 */
[----:B--2---:R-:W-:-:S03]  /*0670*/  @P3 LOP3.LUT R5, R5, R18, RZ, 0x3c, !PT ;  /* 0x0000001205053212 */ /* 0x004fc600078e3cff */
[----:B------:R-:W2:Y:S01]  /*0680*/  @P5 LDG.E R18, desc[UR4][R10.64+0x6c] ;  /* 0x00006c040a125981 */ /* 0x000ea2000c1e1900 */
[----:B---3--:R-:W-:-:S03]  /*0690*/  @P4 LOP3.LUT R5, R5, R20, RZ, 0x3c, !PT ;  /* 0x0000001405054212 */ /* 0x008fc600078e3cff */
[----:B------:R-:W3:Y:S01]  /*06a0*/  @P5 LDG.E R20, desc[UR4][R10.64+0x74] ;  /* 0x000074040a145981 */ /* 0x000ee2000c1e1900 */
[----:B----4-:R-:W-:-:S03]  /*06b0*/  @P4 LOP3.LUT R3, R3, R22, RZ, 0x3c, !PT ;  /* 0x0000001603034212 */ /* 0x010fc600078e3cff */
[----:B------:R-:W4:Y:S01]  /*06c0*/  @P0 LDG.E R22, desc[UR4][R10.64+0x8c] ;  /* 0x00008c040a160981 */ /* 0x000f22000c1e1900 */
[----:B------:R-:W-:-:S03]  /*06d0*/  @P6 LOP3.LUT R15, R15, R26, RZ, 0x3c, !PT ;  /* 0x0000001a0f0f6212 */ /* 0x000fc600078e3cff */
        /* <DEDUP_REMOVED lines=13> */
[----:B------:R-:W-:Y:S02]  /*07b0*/  @P6 LOP3.LUT R4, R4, R27, RZ, 0x3c, !PT ;  /* 0x0000001b04046212 */ /* 0x000fe400078e3cff */
[----:B------:R-:W-:Y:S02]  /*07c0*/  @P6 LOP3.LUT R2, R2, R21, RZ, 0x3c, !PT ;  /* 0x0000001502026212 */ /* 0x000fe400078e3cff */
[----:B------:R-:W-:Y:S02]  /*07d0*/  @P0 LOP3.LUT R4, R4, R23, RZ, 0x3c, !PT ;  /* 0x0000001704040212 */ /* 0x000fe400078e3cff */
[----:B------:R-:W-:Y:S02]  /*07e0*/  @P0 LOP3.LUT R2, R2, R25, RZ, 0x3c, !PT ;  /* 0x0000001902020212 */ /* 0x000fe400078e3cff */
[----:B--2---:R-:W-:Y:S02]  /*07f0*/  @P6 LOP3.LUT R5, R5, R18, RZ, 0x3c, !PT ;  /* 0x0000001205056212 */ /* 0x004fe400078e3cff */
[----:B---3--:R-:W-:-:S02]  /*0800*/  @P6 LOP3.LUT R3, R3, R20, RZ, 0x3c, !PT ;  /* 0x0000001403036212 */ /* 0x008fc400078e3cff */
[----:B----4-:R-:W-:Y:S02]  /*0810*/  @P0 LOP3.LUT R5, R5, R22, RZ, 0x3c, !PT ;  /* 0x0000001605050212 */ /* 0x010fe400078e3cff */
[----:B------:R-:W-:Y:S02]  /*0820*/  @P0 LOP3.LUT R3, R3, R26, RZ, 0x3c, !PT ;  /* 0x0000001a03030212 */ /* 0x000fe400078e3cff */
[----:B------:R-:W-:-:S13]  /*0830*/  R2P PR, R24.B1, 0x7f ;  /* 0x0000007f18007804 */ /* 0x000fda0000001000 */
[----:B------:R-:W2:Y:S04]  /*0840*/  @P0 LDG.E R18, desc[UR4][R10.64+0xa0] ;  /* 0x0000a0040a120981 */ /* 0x000ea8000c1e1900 */
[----:B------:R-:W3:Y:S04]  /*0850*/  @P1 LDG.E R22, desc[UR4][R10.64+0xb4] ;  /* 0x0000b4040a161981 */ /* 0x000ee8000c1e1900 */
[----:B------:R-:W4:Y:S04]  /*0860*/  @P2 LDG.E R26, desc[UR4][R10.64+0xc8] ;  /* 0x0000c8040a1a2981 */ /* 0x000f28000c1e1900 */
[----:B------:R-:W4:Y:S04]  /*0870*/  @P3 LDG.E R28, desc[UR4][R10.64+0xdc] ;  /* 0x0000dc040a1c3981 */ /* 0x000f28000c1e1900 */
[----:B------:R-:W4:Y:S04]  /*0880*/  @P0 LDG.E R23, desc[UR4][R10.64+0xa4] ;  /* 0x0000a4040a170981 */ /* 0x000f28000c1e1900 */
[----:B------:R-:W4:Y:S04]  /*0890*/  @P0 LDG.E R20, desc[UR4][R10.64+0xa8] ;  /* 0x0000a8040a140981 */ /* 0x000f28000c1e1900 */
[----:B------:R-:W4:Y:S04]  /*08a0*/  @P4 LDG.E R25, desc[UR4][R10.64+0xf0] ;  /* 0x0000f0040a194981 */ /* 0x000f28000c1e1900 */
        /* <DEDUP_REMOVED lines=21> */
[----:B------:R-:W-:Y:S02]  /*0a00*/  LOP3.LUT P0, RZ, R24, 0x8000, RZ, 0xc0, !PT ;  /* 0x0000800018ff7812 */ /* 0x000fe4000780c0ff */
[----:B----4-:R-:W-:Y:S01]  /*0a10*/  @P5 LOP3.LUT R15, R15, R26, RZ, 0x3c, !PT ;  /* 0x0000001a0f0f5212 */ /* 0x010fe200078e3cff */
[----:B------:R-:W4:Y:S04]  /*0a20*/  @P3 LDG.E R24, desc[UR4][R10.64+0xe4] ;  /* 0x0000e4040a183981 */ /* 0x000f28000c1e1900 */
[----:B------:R-:W2:Y:S01]  /*0a30*/  @P6 LDG.E R26, desc[UR4][R10.64+0x118] ;  /* 0x000118040a1a6981 */ /* 0x000ea2000c1e1900 */
        /* <DEDUP_REMOVED lines=8> */
[----:B---3--:R-:W-:-:S03]  /*0ac0*/  @P2 LOP3.LUT R3, R3, R22, RZ, 0x3c, !PT ;  /* 0x0000001603032212 */ /* 0x008fc600078e3cff */
[----:B------:R-:W3:Y:S01]  /*0ad0*/  @P4 LDG.E R22, desc[UR4][R10.64+0x100] ;  /* 0x000100040a164981 */ /* 0x000ee2000c1e1900 */
[----:B--2---:R-:W-:-:S03]  /*0ae0*/  @P6 LOP3.LUT R15, R15, R26, RZ, 0x3c, !PT ;  /* 0x0000001a0f0f6212 */ /* 0x004fc600078e3cff */
[----:B------:R-:W2:Y:S01]  /*0af0*/  @P0 LDG.E R26, desc[UR4][R10.64+0x12c] ;  /* 0x00012c040a1a0981 */ /* 0x000ea2000c1e1900 */
[----:B----4-:R-:W-:-:S03]  /*0b00*/  @P2 LOP3.LUT R2, R2, R23, RZ, 0x3c, !PT ;  /* 0x0000001702022212 */ /* 0x010fc600078e3cff */
[----:B------:R-:W4:Y:S01]  /*0b10*/  @P4 LDG.E R23, desc[UR4][R10.64+0xfc] ;  /* 0x0000fc040a174981 */ /* 0x000f22000c1e1900 */
[----:B------:R-:W-:-:S03]  /*0b20*/  @P2 LOP3.LUT R5, R5, R20, RZ, 0x3c, !PT ;  /* 0x0000001405052212 */ /* 0x000fc600078e3cff */
[----:B------:R-:W4:Y:S01]  /*0b30*/  @P4 LDG.E R20, desc[UR4][R10.64+0xf8] ;  /* 0x0000f8040a144981 */ /* 0x000f22000c1e1900 */
[----:B------:R-:W-:Y:S02]  /*0b40*/  @P3 LOP3.LUT R2, R2, R27, RZ, 0x3c, !PT ;  /* 0x0000001b02023212 */ /* 0x000fe400078e3cff */
[----:B------:R-:W-:Y:S01]  /*0b50*/  @P3 LOP3.LUT R4, R4, R25, RZ, 0x3c, !PT ;  /* 0x0000001904043212 */ /* 0x000fe200078e3cff */
[----:B------:R-:W4:Y:S01]  /*0b60*/  @P5 LDG.E R27, desc[UR4][R10.64+0x110] ;  /* 0x000110040a1b5981 */ /* 0x000f22000c1e1900 */
[----:B------:R-:W-:-:S03]  /*0b70*/  @P3 LOP3.LUT R5, R5, R24, RZ, 0x3c, !PT ;  /* 0x0000001805053212 */ /* 0x000fc600078e3cff */
[----:B------:R-:W4:Y:S04]  /*0b80*/  @P5 LDG.E R25, desc[UR4][R10.64+0x108] ;  /* 0x000108040a195981 */ /* 0x000f28000c1e1900 */
        /* <DEDUP_REMOVED lines=19> */
[----:B------:R-:W-:-:S05]  /*0cc0*/  VIADD R19, R19, 0x10 ;  /* 0x0000001013137836 */ /* 0x000fca0000000000 */
[----:B------:R-:W-:Y:S02]  /*0cd0*/  ISETP.NE.AND P1, PT, R19, 0x20, PT ;  /* 0x000000201300780c */ /* 0x000fe40003f25270 */
[----:B------:R-:W-:Y:S02]  /*0ce0*/  @P5 LOP3.LUT R3, R3, R18, RZ, 0x3c, !PT ;  /* 0x0000001203035212 */ /* 0x000fe400078e3cff */
[----:B------:R-:W-:Y:S02]  /*0cf0*/  @P6 LOP3.LUT R4, R4, R21, RZ, 0x3c, !PT ;  /* 0x0000001504046212 */ /* 0x000fe400078e3cff */
[----:B---3--:R-:W-:-:S04]  /*0d00*/  @P6 LOP3.LUT R3, R3, R22, RZ, 0x3c, !PT ;  /* 0x0000001603036212 */ /* 0x008fc800078e3cff */
[----:B--2---:R-:W-:Y:S02]  /*0d10*/  @P0 LOP3.LUT R3, R3, R26, RZ, 0x3c, !PT ;  /* 0x0000001a03030212 */ /* 0x004fe400078e3cff */
[----:B----4-:R-:W-:Y:S02]  /*0d20*/  @P6 LOP3.LUT R2, R2, R23, RZ, 0x3c, !PT ;  /* 0x0000001702026212 */ /* 0x010fe400078e3cff */
[----:B------:R-:W-:Y:S02]  /*0d30*/  @P6 LOP3.LUT R5, R5, R20, RZ, 0x3c, !PT ;  /* 0x0000001405056212 */ /* 0x000fe400078e3cff */
[----:B------:R-:W-:Y:S02]  /*0d40*/  @P0 LOP3.LUT R2, R2, R27, RZ, 0x3c, !PT ;  /* 0x0000001b02020212 */ /* 0x000fe400078e3cff */
[----:B------:R-:W-:Y:S02]  /*0d50*/  @P0 LOP3.LUT R4, R4, R25, RZ, 0x3c, !PT ;  /* 0x0000001904040212 */ /* 0x000fe400078e3cff */
[----:B------:R-:W-:Y:S01]  /*0d60*/  @P0 LOP3.LUT R5, R5, R24, RZ, 0x3c, !PT ;  /* 0x0000001805050212 */ /* 0x000fe200078e3cff */
[----:B------:R-:W-:Y:S06]  /*0d70*/  @P1 BRA `(.L_x_83) ;  /* 0xfffffff400481947 */ /* 0x000fec000383ffff */
[----:B------:R-:W-:-:S05]  /*0d80*/  VIADD R17, R17, 0x1 ;  /* 0x0000000111117836 */ /* 0x000fca0000000000 */
[----:B------:R-:W-:-:S13]  /*0d90*/  ISETP.NE.AND P0, PT, R17, 0x5, PT ;  /* 0x000000051100780c */ /* 0x000fda0003f05270 */
[----:B------:R-:W-:Y:S05]  /*0da0*/  @P0 BRA `(.L_x_84) ;  /* 0xfffffff400300947 */ /* 0x000fea000383ffff */
[----:B------:R1:W-:Y:S01]  /*0db0*/  STG.E.64 desc[UR4][R6.64+0x8], R4 ;  /* 0x0000080406007986 */ /* 0x0003e2000c101b04 */
[----:B------:R-:W-:Y:S01]  /*0dc0*/  VIADD R14, R14, 0x1 ;  /* 0x000000010e0e7836 */ /* 0x000fe20000000000 */
[----:B------:R-:W-:Y:S02]  /*0dd0*/  LOP3.LUT R11, R13, 0x3, RZ, 0xc0, !PT ;  /* 0x000000030d0b7812 */ /* 0x000fe400078ec0ff */
[----:B------:R1:W-:Y:S02]  /*0de0*/  STG.E.64 desc[UR4][R6.64+0x10], R2 ;  /* 0x0000100206007986 */ /* 0x0003e4000c101b04 */
[----:B------:R-:W-:Y:S02]  /*0df0*/  ISETP.GE.U32.AND P0, PT, R14, R11, PT ;  /* 0x0000000b0e00720c */ /* 0x000fe40003f06070 */
[----:B------:R1:W-:Y:S11]  /*0e00*/  STG.E desc[UR4][R6.64+0x4], R15 ;  /* 0x0000040f06007986 */ /* 0x0003f6000c101904 */
[----:B------:R-:W-:Y:S05]  /*0e10*/  @!P0 BRA `(.L_x_85) ;  /* 0xfffffff400048947 */ /* 0x000fea000383ffff */
.L_x_82:
[----:B------:R-:W-:Y:S05]  /*0e20*/  BSYNC.RECONVERGENT B1 ;  /* 0x0000000000017941 */ /* 0x000fea0003800200 */
.L_x_81:
[C---:B------:R-:W-:Y:S01]  /*0e30*/  ISETP.GT.U32.AND P0, PT, R13.reuse, 0x3, PT ;  /* 0x000000030d00780c */ /* 0x040fe20003f04070 */
[----:B------:R-:W-:Y:S01]  /*0e40*/  VIADD R12, R12, 0x1 ;  /* 0x000000010c0c7836 */ /* 0x000fe20000000000 */
[--C-:B------:R-:W-:Y:S02]  /*0e50*/  SHF.R.U64 R13, R13, 0x2, R0.reuse ;  /* 0x000000020d0d7819 */ /* 0x100fe40000001200 */
[----:B------:R-:W-:Y:S02]  /*0e60*/  ISETP.GT.U32.AND.EX P0, PT, R0, RZ, PT, P0 ;  /* 0x000000ff0000720c */ /* 0x000fe40003f04100 */
[----:B------:R-:W-:-:S11]  /*0e70*/  SHF.R.U32.HI R0, RZ, 0x2, R0 ;  /* 0x00000002ff007819 */ /* 0x000fd60000011600 */
[----:B------:R-:W-:Y:S05]  /*0e80*/  @P0 BRA `(.L_x_86) ;  /* 0xfffffff000c80947 */ /* 0x000fea000383ffff */
.L_x_80:
[----:B------:R-:W-:Y:S05]  /*0e90*/  BSYNC.RECONVERGENT B0 ;  /* 0x0000000000007941 */ /* 0x000fea0003800200 */
.L_x_79:
[----:B------:R-:W-:Y:S04]  /*0ea0*/  STG.E.64 desc[UR4][R6.64+0x18], RZ ;  /* 0x000018ff06007986 */ /* 0x000fe8000c101b04 */
[----:B------:R-:W-:Y:S04]  /*0eb0*/  STG.E desc[UR4][R6.64+0x20], RZ ;  /* 0x000020ff06007986 */ /* 0x000fe8000c101904 */
[----:B------:R-:W-:Y:S01]  /*0ec0*/  STG.E.64 desc[UR4][R6.64+0x28], RZ ;  /* 0x000028ff06007986 */ /* 0x000fe2000c101b04 */
[----:B------:R-:W-:Y:S05]  /*0ed0*/  EXIT ;  /* 0x000000000000794d */ /* 0x000fea0003800000 */
.L_x_87:
        /* <DEDUP_REMOVED lines=10> */
.L_x_95:


//--------------------- .nv.global.init           --------------------------
	.section	.nv.global.init,"aw",@progbits
	.align	4
.nv.global.init:
	.type		mrg32k3aM1SubSeq,@object
	.size		mrg32k3aM1SubSeq,(mrg32k3aM2SubSeq - mrg32k3aM1SubSeq)
mrg32k3aM1SubSeq:
        /*0000*/ 	.byte	0x0b, 0xcc, 0xee, 0x04, 0x73, 0x29, 0x8b, 0x6f, 0xf6, 0x53, 0x03, 0xf6, 0x23, 0xf6, 0xea, 0xda
        /* <DEDUP_REMOVED lines=125> */
	.type		mrg32k3aM2SubSeq,@object
	.size		mrg32k3aM2SubSeq,(mrg32k3aM1 - mrg32k3aM2SubSeq)
mrg32k3aM2SubSeq:
        /* <DEDUP_REMOVED lines=126> */
	.type		mrg32k3aM1,@object
	.size		mrg32k3aM1,(mrg32k3aM1Seq - mrg32k3aM1)
mrg32k3aM1:
        /* <DEDUP_REMOVED lines=144> */
	.type		mrg32k3aM1Seq,@object
	.size		mrg32k3aM1Seq,(mrg32k3aM2 - mrg32k3aM1Seq)
mrg32k3aM1Seq:
        /* <DEDUP_REMOVED lines=144> */
	.type		mrg32k3aM2,@object
	.size		mrg32k3aM2,(mrg32k3aM2Seq - mrg32k3aM2)
mrg32k3aM2:
        /* <DEDUP_REMOVED lines=144> */
	.type		mrg32k3aM2Seq,@object
	.size		mrg32k3aM2Seq,(precalc_xorwow_matrix - mrg32k3aM2Seq)
mrg32k3aM2Seq:
        /* <DEDUP_REMOVED lines=144> */
	.type		precalc_xorwow_matrix,@object
	.size		precalc_xorwow_matrix,(precalc_xorwow_offset_matrix - precalc_xorwow_matrix)
precalc_xorwow_matrix:
        /* <DEDUP_REMOVED lines=6400> */
	.type		precalc_xorwow_offset_matrix,@object
	.size		precalc_xorwow_offset_matrix,(.L_1 - precalc_xorwow_offset_matrix)
precalc_xorwow_offset_matrix:
        /* <DEDUP_REMOVED lines=6400> */
.L_1:


//--------------------- .nv.shared.reserved.0     --------------------------
	.section	.nv.shared.reserved.0,"aw",@nobits
	.weak		__nv_reservedSMEM_offset_0_alias
	.size		__nv_reservedSMEM_offset_0_alias, 0, 64
	.other		__nv_reservedSMEM_offset_0_alias,@"STO_CUDA_RESERVED_SHARED STV_DEFAULT"
__nv_reservedSMEM_offset_0_alias:
	.zero		0
	.zero		64


//--------------------- .nv.constant0._Z10extendTreeP5PointPKS_PKiS4_Piii --------------------------
	.section	.nv.constant0._Z10extendTreeP5PointPKS_PKiS4_Piii,"a",@progbits
	.sectionflags	@""
	.align	4
.nv.constant0._Z10extendTreeP5PointPKS_PKiS4_Piii:
	.zero		944


//--------------------- .nv.constant0._Z14collisionCheckPK5PointS1_PKiPii --------------------------
	.section	.nv.constant0._Z14collisionCheckPK5PointS1_PKiPii,"a",@progbits
	.sectionflags	@""
	.align	4
.nv.constant0._Z14collisionCheckPK5PointS1_PKiPii:
	.zero		932


//--------------------- .nv.constant0._Z20findNearestNeighborsPK5PointS1_Piii --------------------------
	.section	.nv.constant0._Z20findNearestNeighborsPK5PointS1_Piii,"a",@progbits
	.sectionflags	@""
	.align	4
.nv.constant0._Z20findNearestNeighborsPK5PointS1_Piii:
	.zero		928


//--------------------- .nv.constant0._Z12samplePointsP5PointP17curandStateXORWOWiS_S_ --------------------------
	.section	.nv.constant0._Z12samplePointsP5PointP17curandStateXORWOWiS_S_,"a",@progbits
	.sectionflags	@""
	.align	4
.nv.constant0._Z12samplePointsP5PointP17curandStateXORWOWiS_S_:
	.zero		940


//--------------------- .nv.constant0._Z16initRandomStatesP17curandStateXORWOWm --------------------------
	.section	.nv.constant0._Z16initRandomStatesP17curandStateXORWOWm,"a",@progbits
	.sectionflags	@""
	.align	4
.nv.constant0._Z16initRandomStatesP17curandStateXORWOWm:
	.zero		912


//--------------------- SYMBOLS --------------------------

	.type		.nv.reservedSmem.offset0,@object
	.size		.nv.reservedSmem.offset0,0x4
